//
// Generated by NVIDIA NVVM Compiler
//
// Compiler Build ID: CL-36424714
// Cuda compilation tools, release 13.0, V13.0.88
// Based on NVVM 20.0.0
//

.version 9.0
.target sm_100
.address_size 64

	// .globl	_Z5clear6Matrix
// _ZZ14matMul_shared26MatrixS_S_E2As has been demoted
// _ZZ14matMul_shared26MatrixS_S_E2Bs has been demoted
// _ZZ13matMul_shared6MatrixS_S_E2As has been demoted
// _ZZ13matMul_shared6MatrixS_S_E2Bs has been demoted
// _ZZ15matMul_register6MatrixS_S_E2As has been demoted
// _ZZ15matMul_register6MatrixS_S_E2Bs has been demoted

.visible .entry _Z5clear6Matrix(
	.param .align 8 .b8 _Z5clear6Matrix_param_0[16]
)
{
	.reg .pred 	%p<4>;
	.reg .b32 	%r<14>;
	.reg .b64 	%rd<5>;

	ld.param.u64 	%rd1, [_Z5clear6Matrix_param_0+8];
	ld.param.v2.u32 	{%r4, %r5}, [_Z5clear6Matrix_param_0];
	mov.u32 	%r6, %ctaid.y;
	mov.u32 	%r7, %ntid.y;
	mov.u32 	%r8, %tid.y;
	mad.lo.s32 	%r2, %r6, %r7, %r8;
	mov.u32 	%r9, %ctaid.x;
	mov.u32 	%r10, %ntid.x;
	mov.u32 	%r11, %tid.x;
	mad.lo.s32 	%r3, %r9, %r10, %r11;
	setp.ge.s32 	%p1, %r2, %r5;
	setp.ge.s32 	%p2, %r3, %r4;
	or.pred  	%p3, %p1, %p2;
	@%p3 bra 	$L__BB0_2;
	cvta.to.global.u64 	%rd2, %rd1;
	mad.lo.s32 	%r12, %r4, %r2, %r3;
	mul.wide.s32 	%rd3, %r12, 4;
	add.s64 	%rd4, %rd2, %rd3;
	mov.b32 	%r13, 0;
	st.global.u32 	[%rd4], %r13;
$L__BB0_2:
	ret;

}
	// .globl	_Z13matMul_origin6MatrixS_S_
.visible .entry _Z13matMul_origin6MatrixS_S_(
	.param .align 8 .b8 _Z13matMul_origin6MatrixS_S__param_0[16],
	.param .align 8 .b8 _Z13matMul_origin6MatrixS_S__param_1[16],
	.param .align 8 .b8 _Z13matMul_origin6MatrixS_S__param_2[16]
)
{
	.reg .pred 	%p<17>;
	.reg .b32 	%r<70>;
	.reg .b32 	%f<67>;
	.reg .b64 	%rd<42>;

	ld.param.u32 	%r3, [_Z13matMul_origin6MatrixS_S__param_1];
	ld.param.v2.u32 	{%r35, %r36}, [_Z13matMul_origin6MatrixS_S__param_0];
	ld.param.u64 	%rd6, [_Z13matMul_origin6MatrixS_S__param_2+8];
	ld.param.u64 	%rd7, [_Z13matMul_origin6MatrixS_S__param_1+8];
	ld.param.u64 	%rd5, [_Z13matMul_origin6MatrixS_S__param_0+8];
	ld.param.v2.u32 	{%r37, %r38}, [_Z13matMul_origin6MatrixS_S__param_2];
	cvta.to.global.u64 	%rd1, %rd5;
	cvta.to.global.u64 	%rd2, %rd7;
	cvta.to.global.u64 	%rd3, %rd6;
	mov.u32 	%r39, %ctaid.y;
	mov.u32 	%r5, %ntid.y;
	mov.u32 	%r40, %tid.y;
	mad.lo.s32 	%r60, %r39, %r5, %r40;
	setp.ge.s32 	%p1, %r60, %r36;
	@%p1 bra 	$L__BB1_22;
	mov.u32 	%r41, %ctaid.x;
	mov.u32 	%r42, %ntid.x;
	mov.u32 	%r43, %tid.x;
	mad.lo.s32 	%r7, %r41, %r42, %r43;
	setp.gt.s32 	%p2, %r35, 0;
	mov.u32 	%r44, %nctaid.x;
	mul.lo.s32 	%r8, %r42, %r44;
	mov.u32 	%r45, %nctaid.y;
	mul.lo.s32 	%r9, %r5, %r45;
	@%p2 bra 	$L__BB1_2;
	bra.uni 	$L__BB1_18;
$L__BB1_2:
	and.b32  	%r10, %r35, 7;
	and.b32  	%r11, %r35, 2147483640;
	shl.b32 	%r12, %r3, 3;
	add.s64 	%rd4, %rd1, 16;
	mul.wide.s32 	%rd34, %r3, 4;
$L__BB1_3:
	setp.lt.s32 	%p6, %r7, %r3;
	@%p6 bra 	$L__BB1_5;
$L__BB1_4:
	add.s32 	%r60, %r60, %r9;
	setp.lt.s32 	%p16, %r60, %r36;
	@%p16 bra 	$L__BB1_3;
	bra.uni 	$L__BB1_22;
$L__BB1_5:
	mul.lo.s32 	%r15, %r60, %r35;
	mov.u32 	%r61, %r7;
$L__BB1_6:
	setp.lt.u32 	%p7, %r35, 8;
	mov.f32 	%f66, 0f00000000;
	mov.b32 	%r66, 0;
	@%p7 bra 	$L__BB1_9;
	and.b32  	%r49, %r35, 2147483640;
	neg.s32 	%r64, %r49;
	mov.f32 	%f66, 0f00000000;
	mov.u32 	%r62, %r15;
	mov.u32 	%r63, %r61;
$L__BB1_8:
	.pragma "nounroll";
	mul.wide.s32 	%rd10, %r62, 4;
	add.s64 	%rd11, %rd4, %rd10;
	ld.global.f32 	%f16, [%rd11+-16];
	mul.wide.s32 	%rd12, %r63, 4;
	add.s64 	%rd13, %rd2, %rd12;
	ld.global.f32 	%f17, [%rd13];
	fma.rn.f32 	%f18, %f16, %f17, %f66;
	ld.global.f32 	%f19, [%rd11+-12];
	mul.wide.s32 	%rd14, %r3, 4;
	add.s64 	%rd15, %rd13, %rd14;
	ld.global.f32 	%f20, [%rd15];
	fma.rn.f32 	%f21, %f19, %f20, %f18;
	ld.global.f32 	%f22, [%rd11+-8];
	add.s64 	%rd16, %rd15, %rd14;
	ld.global.f32 	%f23, [%rd16];
	fma.rn.f32 	%f24, %f22, %f23, %f21;
	ld.global.f32 	%f25, [%rd11+-4];
	add.s64 	%rd17, %rd16, %rd14;
	ld.global.f32 	%f26, [%rd17];
	fma.rn.f32 	%f27, %f25, %f26, %f24;
	ld.global.f32 	%f28, [%rd11];
	add.s64 	%rd18, %rd17, %rd14;
	ld.global.f32 	%f29, [%rd18];
	fma.rn.f32 	%f30, %f28, %f29, %f27;
	ld.global.f32 	%f31, [%rd11+4];
	add.s64 	%rd19, %rd18, %rd14;
	ld.global.f32 	%f32, [%rd19];
	fma.rn.f32 	%f33, %f31, %f32, %f30;
	ld.global.f32 	%f34, [%rd11+8];
	add.s64 	%rd20, %rd19, %rd14;
	ld.global.f32 	%f35, [%rd20];
	fma.rn.f32 	%f36, %f34, %f35, %f33;
	ld.global.f32 	%f37, [%rd11+12];
	add.s64 	%rd21, %rd20, %rd14;
	ld.global.f32 	%f38, [%rd21];
	fma.rn.f32 	%f66, %f37, %f38, %f36;
	add.s32 	%r64, %r64, 8;
	add.s32 	%r63, %r63, %r12;
	add.s32 	%r62, %r62, 8;
	setp.ne.s32 	%p8, %r64, 0;
	mov.u32 	%r66, %r11;
	@%p8 bra 	$L__BB1_8;
$L__BB1_9:
	setp.eq.s32 	%p9, %r10, 0;
	@%p9 bra 	$L__BB1_17;
	add.s32 	%r50, %r10, -1;
	setp.lt.u32 	%p10, %r50, 3;
	@%p10 bra 	$L__BB1_12;
	add.s32 	%r51, %r66, %r15;
	mul.wide.s32 	%rd22, %r51, 4;
	add.s64 	%rd23, %rd1, %rd22;
	ld.global.f32 	%f40, [%rd23];
	mad.lo.s32 	%r52, %r66, %r3, %r61;
	mul.wide.s32 	%rd24, %r52, 4;
	add.s64 	%rd25, %rd2, %rd24;
	ld.global.f32 	%f41, [%rd25];
	fma.rn.f32 	%f42, %f40, %f41, %f66;
	ld.global.f32 	%f43, [%rd23+4];
	add.s64 	%rd27, %rd25, %rd34;
	ld.global.f32 	%f44, [%rd27];
	fma.rn.f32 	%f45, %f43, %f44, %f42;
	ld.global.f32 	%f46, [%rd23+8];
	add.s64 	%rd28, %rd27, %rd34;
	ld.global.f32 	%f47, [%rd28];
	fma.rn.f32 	%f48, %f46, %f47, %f45;
	ld.global.f32 	%f49, [%rd23+12];
	add.s64 	%rd29, %rd28, %rd34;
	ld.global.f32 	%f50, [%rd29];
	fma.rn.f32 	%f66, %f49, %f50, %f48;
	add.s32 	%r66, %r66, 4;
$L__BB1_12:
	and.b32  	%r53, %r35, 3;
	setp.eq.s32 	%p11, %r53, 0;
	@%p11 bra 	$L__BB1_17;
	setp.eq.s32 	%p12, %r53, 1;
	@%p12 bra 	$L__BB1_15;
	add.s32 	%r54, %r66, %r15;
	mul.wide.s32 	%rd30, %r54, 4;
	add.s64 	%rd31, %rd1, %rd30;
	ld.global.f32 	%f52, [%rd31];
	mad.lo.s32 	%r55, %r66, %r3, %r61;
	mul.wide.s32 	%rd32, %r55, 4;
	add.s64 	%rd33, %rd2, %rd32;
	ld.global.f32 	%f53, [%rd33];
	fma.rn.f32 	%f54, %f52, %f53, %f66;
	ld.global.f32 	%f55, [%rd31+4];
	add.s64 	%rd35, %rd33, %rd34;
	ld.global.f32 	%f56, [%rd35];
	fma.rn.f32 	%f66, %f55, %f56, %f54;
	add.s32 	%r66, %r66, 2;
$L__BB1_15:
	and.b32  	%r56, %r35, 1;
	setp.eq.b32 	%p13, %r56, 1;
	not.pred 	%p14, %p13;
	@%p14 bra 	$L__BB1_17;
	add.s32 	%r57, %r66, %r15;
	mul.wide.s32 	%rd36, %r57, 4;
	add.s64 	%rd37, %rd1, %rd36;
	ld.global.f32 	%f57, [%rd37];
	mad.lo.s32 	%r58, %r66, %r3, %r61;
	mul.wide.s32 	%rd38, %r58, 4;
	add.s64 	%rd39, %rd2, %rd38;
	ld.global.f32 	%f58, [%rd39];
	fma.rn.f32 	%f66, %f57, %f58, %f66;
$L__BB1_17:
	mad.lo.s32 	%r59, %r60, %r37, %r61;
	mul.wide.s32 	%rd40, %r59, 4;
	add.s64 	%rd41, %rd3, %rd40;
	st.global.f32 	[%rd41], %f66;
	add.s32 	%r61, %r61, %r8;
	setp.lt.s32 	%p15, %r61, %r3;
	@%p15 bra 	$L__BB1_6;
	bra.uni 	$L__BB1_4;
$L__BB1_18:
	setp.ge.s32 	%p3, %r7, %r3;
	@%p3 bra 	$L__BB1_21;
	mul.lo.s32 	%r31, %r60, %r37;
	mov.u32 	%r69, %r7;
$L__BB1_20:
	add.s32 	%r46, %r69, %r31;
	mul.wide.s32 	%rd8, %r46, 4;
	add.s64 	%rd9, %rd3, %rd8;
	mov.b32 	%r47, 0;
	st.global.u32 	[%rd9], %r47;
	add.s32 	%r69, %r69, %r8;
	setp.lt.s32 	%p4, %r69, %r3;
	@%p4 bra 	$L__BB1_20;
$L__BB1_21:
	add.s32 	%r60, %r60, %r9;
	setp.lt.s32 	%p5, %r60, %r36;
	@%p5 bra 	$L__BB1_18;
$L__BB1_22:
	ret;

}
	// .globl	_Z14matMul_shared26MatrixS_S_
.visible .entry _Z14matMul_shared26MatrixS_S_(
	.param .align 8 .b8 _Z14matMul_shared26MatrixS_S__param_0[16],
	.param .align 8 .b8 _Z14matMul_shared26MatrixS_S__param_1[16],
	.param .align 8 .b8 _Z14matMul_shared26MatrixS_S__param_2[16]
)
{
	.reg .pred 	%p<5>;
	.reg .b32 	%r<70>;
	.reg .b32 	%f<163>;
	.reg .b64 	%rd<21>;
	// demoted variable
	.shared .align 4 .b8 _ZZ14matMul_shared26MatrixS_S_E2As[1024];
	// demoted variable
	.shared .align 4 .b8 _ZZ14matMul_shared26MatrixS_S_E2Bs[1024];
	ld.param.u64 	%rd3, [_Z14matMul_shared26MatrixS_S__param_2+8];
	ld.param.u64 	%rd2, [_Z14matMul_shared26MatrixS_S__param_1+8];
	ld.param.u64 	%rd1, [_Z14matMul_shared26MatrixS_S__param_0+8];
	ld.param.v2.u32 	{%r26, %r27}, [_Z14matMul_shared26MatrixS_S__param_0];
	ld.param.v2.u32 	{%r28, %r29}, [_Z14matMul_shared26MatrixS_S__param_1];
	ld.param.v2.u32 	{%r30, %r31}, [_Z14matMul_shared26MatrixS_S__param_2];
	mov.u32 	%r3, %ctaid.x;
	mov.u32 	%r4, %ctaid.y;
	mov.u32 	%r5, %tid.x;
	mov.u32 	%r6, %tid.y;
	setp.lt.s32 	%p1, %r26, 1;
	mov.f32 	%f162, 0f00000000;
	@%p1 bra 	$L__BB2_7;
	add.s32 	%r7, %r26, 15;
	shl.b32 	%r33, %r4, 4;
	add.s32 	%r34, %r33, %r6;
	shl.b32 	%r8, %r3, 4;
	mad.lo.s32 	%r9, %r26, %r34, %r5;
	shl.b32 	%r35, %r6, 6;
	mov.u32 	%r36, _ZZ14matMul_shared26MatrixS_S_E2As;
	add.s32 	%r10, %r36, %r35;
	shl.b32 	%r37, %r5, 2;
	add.s32 	%r11, %r10, %r37;
	mov.u32 	%r38, _ZZ14matMul_shared26MatrixS_S_E2Bs;
	add.s32 	%r39, %r38, %r35;
	add.s32 	%r12, %r39, %r37;
	setp.lt.u32 	%p2, %r26, 17;
	mov.f32 	%f162, 0f00000000;
	mov.b32 	%r69, 0;
	@%p2 bra 	$L__BB2_5;
	shr.u32 	%r40, %r7, 4;
	and.b32  	%r41, %r40, 134217726;
	neg.s32 	%r68, %r41;
	add.s32 	%r42, %r6, 16;
	mad.lo.s32 	%r43, %r28, %r42, %r5;
	add.s32 	%r66, %r43, %r8;
	mad.lo.s32 	%r44, %r28, %r6, %r5;
	add.s32 	%r65, %r44, %r8;
	mov.f32 	%f162, 0f00000000;
	mov.u32 	%r67, %r9;
$L__BB2_3:
	cvta.to.global.u64 	%rd4, %rd1;
	mul.wide.s32 	%rd5, %r67, 4;
	add.s64 	%rd6, %rd4, %rd5;
	ld.global.f32 	%f11, [%rd6];
	st.shared.f32 	[%r11], %f11;
	cvta.to.global.u64 	%rd7, %rd2;
	mul.wide.s32 	%rd8, %r65, 4;
	add.s64 	%rd9, %rd7, %rd8;
	ld.global.f32 	%f12, [%rd9];
	st.shared.f32 	[%r12], %f12;
	bar.sync 	0;
	ld.shared.f32 	%f13, [%r10];
	add.s32 	%r47, %r38, %r37;
	ld.shared.f32 	%f14, [%r47];
	fma.rn.f32 	%f15, %f13, %f14, %f162;
	ld.shared.f32 	%f16, [%r10+4];
	ld.shared.f32 	%f17, [%r47+64];
	fma.rn.f32 	%f18, %f16, %f17, %f15;
	ld.shared.f32 	%f19, [%r10+8];
	ld.shared.f32 	%f20, [%r47+128];
	fma.rn.f32 	%f21, %f19, %f20, %f18;
	ld.shared.f32 	%f22, [%r10+12];
	ld.shared.f32 	%f23, [%r47+192];
	fma.rn.f32 	%f24, %f22, %f23, %f21;
	ld.shared.f32 	%f25, [%r10+16];
	ld.shared.f32 	%f26, [%r47+256];
	fma.rn.f32 	%f27, %f25, %f26, %f24;
	ld.shared.f32 	%f28, [%r10+20];
	ld.shared.f32 	%f29, [%r47+320];
	fma.rn.f32 	%f30, %f28, %f29, %f27;
	ld.shared.f32 	%f31, [%r10+24];
	ld.shared.f32 	%f32, [%r47+384];
	fma.rn.f32 	%f33, %f31, %f32, %f30;
	ld.shared.f32 	%f34, [%r10+28];
	ld.shared.f32 	%f35, [%r47+448];
	fma.rn.f32 	%f36, %f34, %f35, %f33;
	ld.shared.f32 	%f37, [%r10+32];
	ld.shared.f32 	%f38, [%r47+512];
	fma.rn.f32 	%f39, %f37, %f38, %f36;
	ld.shared.f32 	%f40, [%r10+36];
	ld.shared.f32 	%f41, [%r47+576];
	fma.rn.f32 	%f42, %f40, %f41, %f39;
	ld.shared.f32 	%f43, [%r10+40];
	ld.shared.f32 	%f44, [%r47+640];
	fma.rn.f32 	%f45, %f43, %f44, %f42;
	ld.shared.f32 	%f46, [%r10+44];
	ld.shared.f32 	%f47, [%r47+704];
	fma.rn.f32 	%f48, %f46, %f47, %f45;
	ld.shared.f32 	%f49, [%r10+48];
	ld.shared.f32 	%f50, [%r47+768];
	fma.rn.f32 	%f51, %f49, %f50, %f48;
	ld.shared.f32 	%f52, [%r10+52];
	ld.shared.f32 	%f53, [%r47+832];
	fma.rn.f32 	%f54, %f52, %f53, %f51;
	ld.shared.f32 	%f55, [%r10+56];
	ld.shared.f32 	%f56, [%r47+896];
	fma.rn.f32 	%f57, %f55, %f56, %f54;
	ld.shared.f32 	%f58, [%r10+60];
	ld.shared.f32 	%f59, [%r47+960];
	fma.rn.f32 	%f60, %f58, %f59, %f57;
	bar.sync 	0;
	ld.global.f32 	%f61, [%rd6+64];
	st.shared.f32 	[%r11], %f61;
	mul.wide.s32 	%rd10, %r66, 4;
	add.s64 	%rd11, %rd7, %rd10;
	ld.global.f32 	%f62, [%rd11];
	st.shared.f32 	[%r12], %f62;
	bar.sync 	0;
	ld.shared.f32 	%f63, [%r10];
	ld.shared.f32 	%f64, [%r47];
	fma.rn.f32 	%f65, %f63, %f64, %f60;
	ld.shared.f32 	%f66, [%r10+4];
	ld.shared.f32 	%f67, [%r47+64];
	fma.rn.f32 	%f68, %f66, %f67, %f65;
	ld.shared.f32 	%f69, [%r10+8];
	ld.shared.f32 	%f70, [%r47+128];
	fma.rn.f32 	%f71, %f69, %f70, %f68;
	ld.shared.f32 	%f72, [%r10+12];
	ld.shared.f32 	%f73, [%r47+192];
	fma.rn.f32 	%f74, %f72, %f73, %f71;
	ld.shared.f32 	%f75, [%r10+16];
	ld.shared.f32 	%f76, [%r47+256];
	fma.rn.f32 	%f77, %f75, %f76, %f74;
	ld.shared.f32 	%f78, [%r10+20];
	ld.shared.f32 	%f79, [%r47+320];
	fma.rn.f32 	%f80, %f78, %f79, %f77;
	ld.shared.f32 	%f81, [%r10+24];
	ld.shared.f32 	%f82, [%r47+384];
	fma.rn.f32 	%f83, %f81, %f82, %f80;
	ld.shared.f32 	%f84, [%r10+28];
	ld.shared.f32 	%f85, [%r47+448];
	fma.rn.f32 	%f86, %f84, %f85, %f83;
	ld.shared.f32 	%f87, [%r10+32];
	ld.shared.f32 	%f88, [%r47+512];
	fma.rn.f32 	%f89, %f87, %f88, %f86;
	ld.shared.f32 	%f90, [%r10+36];
	ld.shared.f32 	%f91, [%r47+576];
	fma.rn.f32 	%f92, %f90, %f91, %f89;
	ld.shared.f32 	%f93, [%r10+40];
	ld.shared.f32 	%f94, [%r47+640];
	fma.rn.f32 	%f95, %f93, %f94, %f92;
	ld.shared.f32 	%f96, [%r10+44];
	ld.shared.f32 	%f97, [%r47+704];
	fma.rn.f32 	%f98, %f96, %f97, %f95;
	ld.shared.f32 	%f99, [%r10+48];
	ld.shared.f32 	%f100, [%r47+768];
	fma.rn.f32 	%f101, %f99, %f100, %f98;
	ld.shared.f32 	%f102, [%r10+52];
	ld.shared.f32 	%f103, [%r47+832];
	fma.rn.f32 	%f104, %f102, %f103, %f101;
	ld.shared.f32 	%f105, [%r10+56];
	ld.shared.f32 	%f106, [%r47+896];
	fma.rn.f32 	%f107, %f105, %f106, %f104;
	ld.shared.f32 	%f108, [%r10+60];
	ld.shared.f32 	%f109, [%r47+960];
	fma.rn.f32 	%f162, %f108, %f109, %f107;
	bar.sync 	0;
	add.s32 	%r68, %r68, 2;
	add.s32 	%r67, %r67, 32;
	shl.b32 	%r48, %r28, 5;
	add.s32 	%r66, %r66, %r48;
	add.s32 	%r65, %r65, %r48;
	setp.ne.s32 	%p3, %r68, 0;
	@%p3 bra 	$L__BB2_3;
	add.s32 	%r49, %r26, 15;
	and.b32  	%r69, %r49, 2147483616;
$L__BB2_5:
	add.s32 	%r50, %r26, 15;
	and.b32  	%r51, %r50, 16;
	setp.eq.s32 	%p4, %r51, 0;
	@%p4 bra 	$L__BB2_7;
	add.s32 	%r52, %r69, %r6;
	add.s32 	%r53, %r9, %r69;
	cvta.to.global.u64 	%rd12, %rd1;
	mul.wide.s32 	%rd13, %r53, 4;
	add.s64 	%rd14, %rd12, %rd13;
	ld.global.f32 	%f110, [%rd14];
	st.shared.f32 	[%r11], %f110;
	add.s32 	%r55, %r8, %r5;
	mad.lo.s32 	%r56, %r52, %r28, %r55;
	cvta.to.global.u64 	%rd15, %rd2;
	mul.wide.s32 	%rd16, %r56, 4;
	add.s64 	%rd17, %rd15, %rd16;
	ld.global.f32 	%f111, [%rd17];
	st.shared.f32 	[%r12], %f111;
	bar.sync 	0;
	ld.shared.f32 	%f112, [%r10];
	mov.u32 	%r58, _ZZ14matMul_shared26MatrixS_S_E2Bs;
	add.s32 	%r59, %r58, %r37;
	ld.shared.f32 	%f113, [%r59];
	fma.rn.f32 	%f114, %f112, %f113, %f162;
	ld.shared.f32 	%f115, [%r10+4];
	ld.shared.f32 	%f116, [%r59+64];
	fma.rn.f32 	%f117, %f115, %f116, %f114;
	ld.shared.f32 	%f118, [%r10+8];
	ld.shared.f32 	%f119, [%r59+128];
	fma.rn.f32 	%f120, %f118, %f119, %f117;
	ld.shared.f32 	%f121, [%r10+12];
	ld.shared.f32 	%f122, [%r59+192];
	fma.rn.f32 	%f123, %f121, %f122, %f120;
	ld.shared.f32 	%f124, [%r10+16];
	ld.shared.f32 	%f125, [%r59+256];
	fma.rn.f32 	%f126, %f124, %f125, %f123;
	ld.shared.f32 	%f127, [%r10+20];
	ld.shared.f32 	%f128, [%r59+320];
	fma.rn.f32 	%f129, %f127, %f128, %f126;
	ld.shared.f32 	%f130, [%r10+24];
	ld.shared.f32 	%f131, [%r59+384];
	fma.rn.f32 	%f132, %f130, %f131, %f129;
	ld.shared.f32 	%f133, [%r10+28];
	ld.shared.f32 	%f134, [%r59+448];
	fma.rn.f32 	%f135, %f133, %f134, %f132;
	ld.shared.f32 	%f136, [%r10+32];
	ld.shared.f32 	%f137, [%r59+512];
	fma.rn.f32 	%f138, %f136, %f137, %f135;
	ld.shared.f32 	%f139, [%r10+36];
	ld.shared.f32 	%f140, [%r59+576];
	fma.rn.f32 	%f141, %f139, %f140, %f138;
	ld.shared.f32 	%f142, [%r10+40];
	ld.shared.f32 	%f143, [%r59+640];
	fma.rn.f32 	%f144, %f142, %f143, %f141;
	ld.shared.f32 	%f145, [%r10+44];
	ld.shared.f32 	%f146, [%r59+704];
	fma.rn.f32 	%f147, %f145, %f146, %f144;
	ld.shared.f32 	%f148, [%r10+48];
	ld.shared.f32 	%f149, [%r59+768];
	fma.rn.f32 	%f150, %f148, %f149, %f147;
	ld.shared.f32 	%f151, [%r10+52];
	ld.shared.f32 	%f152, [%r59+832];
	fma.rn.f32 	%f153, %f151, %f152, %f150;
	ld.shared.f32 	%f154, [%r10+56];
	ld.shared.f32 	%f155, [%r59+896];
	fma.rn.f32 	%f156, %f154, %f155, %f153;
	ld.shared.f32 	%f157, [%r10+60];
	ld.shared.f32 	%f158, [%r59+960];
	fma.rn.f32 	%f162, %f157, %f158, %f156;
	bar.sync 	0;
$L__BB2_7:
	cvta.to.global.u64 	%rd18, %rd3;
	shl.b32 	%r60, %r4, 4;
	add.s32 	%r61, %r60, %r6;
	shl.b32 	%r62, %r3, 4;
	add.s32 	%r63, %r62, %r5;
	mad.lo.s32 	%r64, %r30, %r61, %r63;
	mul.wide.s32 	%rd19, %r64, 4;
	add.s64 	%rd20, %rd18, %rd19;
	st.global.f32 	[%rd20], %f162;
	ret;

}
	// .globl	_Z13matMul_shared6MatrixS_S_
.visible .entry _Z13matMul_shared6MatrixS_S_(
	.param .align 8 .b8 _Z13matMul_shared6MatrixS_S__param_0[16],
	.param .align 8 .b8 _Z13matMul_shared6MatrixS_S__param_1[16],
	.param .align 8 .b8 _Z13matMul_shared6MatrixS_S__param_2[16]
)
{
	.reg .pred 	%p<5>;
	.reg .b32 	%r<69>;
	.reg .b32 	%f<163>;
	.reg .b64 	%rd<23>;
	// demoted variable
	.shared .align 4 .b8 _ZZ13matMul_shared6MatrixS_S_E2As[1024];
	// demoted variable
	.shared .align 4 .b8 _ZZ13matMul_shared6MatrixS_S_E2Bs[1024];
	ld.param.u64 	%rd3, [_Z13matMul_shared6MatrixS_S__param_2+8];
	ld.param.u64 	%rd2, [_Z13matMul_shared6MatrixS_S__param_1+8];
	ld.param.u64 	%rd1, [_Z13matMul_shared6MatrixS_S__param_0+8];
	ld.param.v2.u32 	{%r28, %r29}, [_Z13matMul_shared6MatrixS_S__param_0];
	ld.param.v2.u32 	{%r30, %r31}, [_Z13matMul_shared6MatrixS_S__param_1];
	ld.param.v2.u32 	{%r32, %r33}, [_Z13matMul_shared6MatrixS_S__param_2];
	mov.u32 	%r3, %ctaid.x;
	mov.u32 	%r4, %ctaid.y;
	mov.u32 	%r5, %tid.x;
	mov.u32 	%r6, %tid.y;
	setp.lt.s32 	%p1, %r28, 1;
	mov.f32 	%f162, 0f00000000;
	@%p1 bra 	$L__BB3_7;
	add.s32 	%r7, %r28, 15;
	shl.b32 	%r35, %r4, 4;
	add.s32 	%r36, %r35, %r6;
	shl.b32 	%r8, %r3, 4;
	mul.lo.s32 	%r9, %r28, %r36;
	shl.b32 	%r37, %r6, 6;
	mov.u32 	%r38, _ZZ13matMul_shared6MatrixS_S_E2As;
	add.s32 	%r10, %r38, %r37;
	shl.b32 	%r39, %r5, 2;
	add.s32 	%r11, %r10, %r39;
	shl.b32 	%r40, %r5, 6;
	mov.u32 	%r41, _ZZ13matMul_shared6MatrixS_S_E2Bs;
	add.s32 	%r42, %r41, %r40;
	shl.b32 	%r43, %r6, 2;
	add.s32 	%r12, %r42, %r43;
	mad.lo.s32 	%r13, %r5, -60, %r42;
	setp.lt.u32 	%p2, %r28, 17;
	mov.f32 	%f162, 0f00000000;
	mov.b32 	%r68, 0;
	@%p2 bra 	$L__BB3_5;
	shr.u32 	%r44, %r7, 4;
	and.b32  	%r45, %r44, 134217726;
	neg.s32 	%r67, %r45;
	add.s32 	%r46, %r5, 16;
	mad.lo.s32 	%r47, %r30, %r46, %r6;
	add.s32 	%r66, %r47, %r8;
	mad.lo.s32 	%r48, %r30, %r5, %r6;
	add.s32 	%r65, %r48, %r8;
	add.s32 	%r64, %r5, %r9;
	mov.f32 	%f162, 0f00000000;
$L__BB3_3:
	add.s32 	%r49, %r64, 16;
	cvta.to.global.u64 	%rd4, %rd1;
	mul.wide.u32 	%rd5, %r64, 4;
	add.s64 	%rd6, %rd4, %rd5;
	ld.global.f32 	%f11, [%rd6];
	st.shared.f32 	[%r11], %f11;
	cvta.to.global.u64 	%rd7, %rd2;
	mul.wide.s32 	%rd8, %r65, 4;
	add.s64 	%rd9, %rd7, %rd8;
	ld.global.f32 	%f12, [%rd9];
	st.shared.f32 	[%r12], %f12;
	bar.sync 	0;
	ld.shared.f32 	%f13, [%r10];
	ld.shared.f32 	%f14, [%r13];
	fma.rn.f32 	%f15, %f13, %f14, %f162;
	ld.shared.f32 	%f16, [%r10+4];
	ld.shared.f32 	%f17, [%r13+64];
	fma.rn.f32 	%f18, %f16, %f17, %f15;
	ld.shared.f32 	%f19, [%r10+8];
	ld.shared.f32 	%f20, [%r13+128];
	fma.rn.f32 	%f21, %f19, %f20, %f18;
	ld.shared.f32 	%f22, [%r10+12];
	ld.shared.f32 	%f23, [%r13+192];
	fma.rn.f32 	%f24, %f22, %f23, %f21;
	ld.shared.f32 	%f25, [%r10+16];
	ld.shared.f32 	%f26, [%r13+256];
	fma.rn.f32 	%f27, %f25, %f26, %f24;
	ld.shared.f32 	%f28, [%r10+20];
	ld.shared.f32 	%f29, [%r13+320];
	fma.rn.f32 	%f30, %f28, %f29, %f27;
	ld.shared.f32 	%f31, [%r10+24];
	ld.shared.f32 	%f32, [%r13+384];
	fma.rn.f32 	%f33, %f31, %f32, %f30;
	ld.shared.f32 	%f34, [%r10+28];
	ld.shared.f32 	%f35, [%r13+448];
	fma.rn.f32 	%f36, %f34, %f35, %f33;
	ld.shared.f32 	%f37, [%r10+32];
	ld.shared.f32 	%f38, [%r13+512];
	fma.rn.f32 	%f39, %f37, %f38, %f36;
	ld.shared.f32 	%f40, [%r10+36];
	ld.shared.f32 	%f41, [%r13+576];
	fma.rn.f32 	%f42, %f40, %f41, %f39;
	ld.shared.f32 	%f43, [%r10+40];
	ld.shared.f32 	%f44, [%r13+640];
	fma.rn.f32 	%f45, %f43, %f44, %f42;
	ld.shared.f32 	%f46, [%r10+44];
	ld.shared.f32 	%f47, [%r13+704];
	fma.rn.f32 	%f48, %f46, %f47, %f45;
	ld.shared.f32 	%f49, [%r10+48];
	ld.shared.f32 	%f50, [%r13+768];
	fma.rn.f32 	%f51, %f49, %f50, %f48;
	ld.shared.f32 	%f52, [%r10+52];
	ld.shared.f32 	%f53, [%r13+832];
	fma.rn.f32 	%f54, %f52, %f53, %f51;
	ld.shared.f32 	%f55, [%r10+56];
	ld.shared.f32 	%f56, [%r13+896];
	fma.rn.f32 	%f57, %f55, %f56, %f54;
	ld.shared.f32 	%f58, [%r10+60];
	ld.shared.f32 	%f59, [%r13+960];
	fma.rn.f32 	%f60, %f58, %f59, %f57;
	bar.sync 	0;
	mul.wide.u32 	%rd10, %r49, 4;
	add.s64 	%rd11, %rd4, %rd10;
	ld.global.f32 	%f61, [%rd11];
	st.shared.f32 	[%r11], %f61;
	mul.wide.s32 	%rd12, %r66, 4;
	add.s64 	%rd13, %rd7, %rd12;
	ld.global.f32 	%f62, [%rd13];
	st.shared.f32 	[%r12], %f62;
	bar.sync 	0;
	ld.shared.f32 	%f63, [%r10];
	ld.shared.f32 	%f64, [%r13];
	fma.rn.f32 	%f65, %f63, %f64, %f60;
	ld.shared.f32 	%f66, [%r10+4];
	ld.shared.f32 	%f67, [%r13+64];
	fma.rn.f32 	%f68, %f66, %f67, %f65;
	ld.shared.f32 	%f69, [%r10+8];
	ld.shared.f32 	%f70, [%r13+128];
	fma.rn.f32 	%f71, %f69, %f70, %f68;
	ld.shared.f32 	%f72, [%r10+12];
	ld.shared.f32 	%f73, [%r13+192];
	fma.rn.f32 	%f74, %f72, %f73, %f71;
	ld.shared.f32 	%f75, [%r10+16];
	ld.shared.f32 	%f76, [%r13+256];
	fma.rn.f32 	%f77, %f75, %f76, %f74;
	ld.shared.f32 	%f78, [%r10+20];
	ld.shared.f32 	%f79, [%r13+320];
	fma.rn.f32 	%f80, %f78, %f79, %f77;
	ld.shared.f32 	%f81, [%r10+24];
	ld.shared.f32 	%f82, [%r13+384];
	fma.rn.f32 	%f83, %f81, %f82, %f80;
	ld.shared.f32 	%f84, [%r10+28];
	ld.shared.f32 	%f85, [%r13+448];
	fma.rn.f32 	%f86, %f84, %f85, %f83;
	ld.shared.f32 	%f87, [%r10+32];
	ld.shared.f32 	%f88, [%r13+512];
	fma.rn.f32 	%f89, %f87, %f88, %f86;
	ld.shared.f32 	%f90, [%r10+36];
	ld.shared.f32 	%f91, [%r13+576];
	fma.rn.f32 	%f92, %f90, %f91, %f89;
	ld.shared.f32 	%f93, [%r10+40];
	ld.shared.f32 	%f94, [%r13+640];
	fma.rn.f32 	%f95, %f93, %f94, %f92;
	ld.shared.f32 	%f96, [%r10+44];
	ld.shared.f32 	%f97, [%r13+704];
	fma.rn.f32 	%f98, %f96, %f97, %f95;
	ld.shared.f32 	%f99, [%r10+48];
	ld.shared.f32 	%f100, [%r13+768];
	fma.rn.f32 	%f101, %f99, %f100, %f98;
	ld.shared.f32 	%f102, [%r10+52];
	ld.shared.f32 	%f103, [%r13+832];
	fma.rn.f32 	%f104, %f102, %f103, %f101;
	ld.shared.f32 	%f105, [%r10+56];
	ld.shared.f32 	%f106, [%r13+896];
	fma.rn.f32 	%f107, %f105, %f106, %f104;
	ld.shared.f32 	%f108, [%r10+60];
	ld.shared.f32 	%f109, [%r13+960];
	fma.rn.f32 	%f162, %f108, %f109, %f107;
	bar.sync 	0;
	add.s32 	%r67, %r67, 2;
	shl.b32 	%r50, %r30, 5;
	add.s32 	%r66, %r66, %r50;
	add.s32 	%r65, %r65, %r50;
	add.s32 	%r64, %r64, 32;
	setp.ne.s32 	%p3, %r67, 0;
	@%p3 bra 	$L__BB3_3;
	add.s32 	%r51, %r28, 15;
	and.b32  	%r68, %r51, 2147483616;
$L__BB3_5:
	add.s32 	%r52, %r28, 15;
	and.b32  	%r53, %r52, 16;
	setp.eq.s32 	%p4, %r53, 0;
	@%p4 bra 	$L__BB3_7;
	add.s32 	%r54, %r68, %r5;
	add.s32 	%r55, %r54, %r9;
	cvta.to.global.u64 	%rd14, %rd1;
	mul.wide.u32 	%rd15, %r55, 4;
	add.s64 	%rd16, %rd14, %rd15;
	ld.global.f32 	%f110, [%rd16];
	st.shared.f32 	[%r11], %f110;
	add.s32 	%r57, %r8, %r6;
	mad.lo.s32 	%r58, %r54, %r30, %r57;
	cvta.to.global.u64 	%rd17, %rd2;
	mul.wide.s32 	%rd18, %r58, 4;
	add.s64 	%rd19, %rd17, %rd18;
	ld.global.f32 	%f111, [%rd19];
	st.shared.f32 	[%r12], %f111;
	bar.sync 	0;
	ld.shared.f32 	%f112, [%r10];
	ld.shared.f32 	%f113, [%r13];
	fma.rn.f32 	%f114, %f112, %f113, %f162;
	ld.shared.f32 	%f115, [%r10+4];
	ld.shared.f32 	%f116, [%r13+64];
	fma.rn.f32 	%f117, %f115, %f116, %f114;
	ld.shared.f32 	%f118, [%r10+8];
	ld.shared.f32 	%f119, [%r13+128];
	fma.rn.f32 	%f120, %f118, %f119, %f117;
	ld.shared.f32 	%f121, [%r10+12];
	ld.shared.f32 	%f122, [%r13+192];
	fma.rn.f32 	%f123, %f121, %f122, %f120;
	ld.shared.f32 	%f124, [%r10+16];
	ld.shared.f32 	%f125, [%r13+256];
	fma.rn.f32 	%f126, %f124, %f125, %f123;
	ld.shared.f32 	%f127, [%r10+20];
	ld.shared.f32 	%f128, [%r13+320];
	fma.rn.f32 	%f129, %f127, %f128, %f126;
	ld.shared.f32 	%f130, [%r10+24];
	ld.shared.f32 	%f131, [%r13+384];
	fma.rn.f32 	%f132, %f130, %f131, %f129;
	ld.shared.f32 	%f133, [%r10+28];
	ld.shared.f32 	%f134, [%r13+448];
	fma.rn.f32 	%f135, %f133, %f134, %f132;
	ld.shared.f32 	%f136, [%r10+32];
	ld.shared.f32 	%f137, [%r13+512];
	fma.rn.f32 	%f138, %f136, %f137, %f135;
	ld.shared.f32 	%f139, [%r10+36];
	ld.shared.f32 	%f140, [%r13+576];
	fma.rn.f32 	%f141, %f139, %f140, %f138;
	ld.shared.f32 	%f142, [%r10+40];
	ld.shared.f32 	%f143, [%r13+640];
	fma.rn.f32 	%f144, %f142, %f143, %f141;
	ld.shared.f32 	%f145, [%r10+44];
	ld.shared.f32 	%f146, [%r13+704];
	fma.rn.f32 	%f147, %f145, %f146, %f144;
	ld.shared.f32 	%f148, [%r10+48];
	ld.shared.f32 	%f149, [%r13+768];
	fma.rn.f32 	%f150, %f148, %f149, %f147;
	ld.shared.f32 	%f151, [%r10+52];
	ld.shared.f32 	%f152, [%r13+832];
	fma.rn.f32 	%f153, %f151, %f152, %f150;
	ld.shared.f32 	%f154, [%r10+56];
	ld.shared.f32 	%f155, [%r13+896];
	fma.rn.f32 	%f156, %f154, %f155, %f153;
	ld.shared.f32 	%f157, [%r10+60];
	ld.shared.f32 	%f158, [%r13+960];
	fma.rn.f32 	%f162, %f157, %f158, %f156;
	bar.sync 	0;
$L__BB3_7:
	cvta.to.global.u64 	%rd20, %rd3;
	shl.b32 	%r59, %r4, 4;
	add.s32 	%r60, %r59, %r6;
	shl.b32 	%r61, %r3, 4;
	add.s32 	%r62, %r61, %r5;
	mad.lo.s32 	%r63, %r32, %r60, %r62;
	mul.wide.s32 	%rd21, %r63, 4;
	add.s64 	%rd22, %rd20, %rd21;
	st.global.f32 	[%rd22], %f162;
	ret;

}
	// .globl	_Z15matMul_register6MatrixS_S_
.visible .entry _Z15matMul_register6MatrixS_S_(
	.param .align 8 .b8 _Z15matMul_register6MatrixS_S__param_0[16],
	.param .align 8 .b8 _Z15matMul_register6MatrixS_S__param_1[16],
	.param .align 8 .b8 _Z15matMul_register6MatrixS_S__param_2[16]
)
{
	.reg .pred 	%p<202>;
	.reg .b16 	%rs<6>;
	.reg .b32 	%r<207>;
	.reg .b32 	%f<481>;
	.reg .b64 	%rd<90>;
	// demoted variable
	.shared .align 4 .b8 _ZZ15matMul_register6MatrixS_S_E2As[4096];
	// demoted variable
	.shared .align 4 .b8 _ZZ15matMul_register6MatrixS_S_E2Bs[4096];
	ld.param.u64 	%rd15, [_Z15matMul_register6MatrixS_S__param_2+8];
	ld.param.u64 	%rd14, [_Z15matMul_register6MatrixS_S__param_1+8];
	ld.param.u64 	%rd13, [_Z15matMul_register6MatrixS_S__param_0+8];
	ld.param.v2.u32 	{%r48, %r49}, [_Z15matMul_register6MatrixS_S__param_0];
	ld.param.v2.u32 	{%r50, %r51}, [_Z15matMul_register6MatrixS_S__param_1];
	ld.param.v2.u32 	{%r52, %r53}, [_Z15matMul_register6MatrixS_S__param_2];
	mov.u32 	%r54, %ntid.x;
	mov.u32 	%r55, %ntid.y;
	mul.lo.s32 	%r56, %r54, %r55;
	div.u32 	%r2, 1024, %r56;
	cvt.u16.u32 	%rs2, %r2;
	div.u16 	%rs1, 128, %rs2;
	setp.lt.s32 	%p1, %r48, 8;
	mov.f32 	%f353, 0f00000000;
	mov.f32 	%f354, %f353;
	mov.f32 	%f355, %f353;
	mov.f32 	%f356, %f353;
	mov.f32 	%f357, %f353;
	mov.f32 	%f358, %f353;
	mov.f32 	%f359, %f353;
	mov.f32 	%f360, %f353;
	mov.f32 	%f361, %f353;
	mov.f32 	%f362, %f353;
	mov.f32 	%f363, %f353;
	mov.f32 	%f364, %f353;
	mov.f32 	%f365, %f353;
	mov.f32 	%f366, %f353;
	mov.f32 	%f367, %f353;
	mov.f32 	%f368, %f353;
	mov.f32 	%f369, %f353;
	mov.f32 	%f370, %f353;
	mov.f32 	%f371, %f353;
	mov.f32 	%f372, %f353;
	mov.f32 	%f373, %f353;
	mov.f32 	%f374, %f353;
	mov.f32 	%f375, %f353;
	mov.f32 	%f376, %f353;
	mov.f32 	%f377, %f353;
	mov.f32 	%f378, %f353;
	mov.f32 	%f379, %f353;
	mov.f32 	%f380, %f353;
	mov.f32 	%f381, %f353;
	mov.f32 	%f382, %f353;
	mov.f32 	%f383, %f353;
	mov.f32 	%f384, %f353;
	mov.f32 	%f385, %f353;
	mov.f32 	%f386, %f353;
	mov.f32 	%f387, %f353;
	mov.f32 	%f388, %f353;
	mov.f32 	%f389, %f353;
	mov.f32 	%f390, %f353;
	mov.f32 	%f391, %f353;
	mov.f32 	%f392, %f353;
	mov.f32 	%f393, %f353;
	mov.f32 	%f394, %f353;
	mov.f32 	%f395, %f353;
	mov.f32 	%f396, %f353;
	mov.f32 	%f397, %f353;
	mov.f32 	%f398, %f353;
	mov.f32 	%f399, %f353;
	mov.f32 	%f400, %f353;
	mov.f32 	%f401, %f353;
	mov.f32 	%f402, %f353;
	mov.f32 	%f403, %f353;
	mov.f32 	%f404, %f353;
	mov.f32 	%f405, %f353;
	mov.f32 	%f406, %f353;
	mov.f32 	%f407, %f353;
	mov.f32 	%f408, %f353;
	mov.f32 	%f409, %f353;
	mov.f32 	%f410, %f353;
	mov.f32 	%f411, %f353;
	mov.f32 	%f412, %f353;
	mov.f32 	%f413, %f353;
	mov.f32 	%f414, %f353;
	mov.f32 	%f415, %f353;
	mov.f32 	%f416, %f353;
	@%p1 bra 	$L__BB4_13;
	max.u32 	%r58, %r2, 1;
	and.b32  	%r3, %r58, 3;
	and.b32  	%r4, %r58, 2044;
	neg.s32 	%r5, %r4;
	shr.s32 	%r59, %r48, 31;
	shr.u32 	%r60, %r59, 29;
	add.s32 	%r61, %r48, %r60;
	shr.s32 	%r6, %r61, 3;
	mov.b32 	%r202, 0;
	mov.f32 	%f353, 0f00000000;
	shl.b16 	%rs4, %rs1, 2;
	cvt.u64.u16 	%rd40, %rs4;
$L__BB4_2:
	mov.u32 	%r62, %ntid.x;
	mov.u32 	%r63, %ntid.y;
	mul.lo.s32 	%r64, %r62, %r63;
	setp.gt.u32 	%p2, %r64, 1024;
	@%p2 bra 	$L__BB4_10;
	mov.u32 	%r66, %ntid.x;
	mov.u32 	%r67, %ntid.y;
	mul.lo.s32 	%r68, %r66, %r67;
	setp.gt.u32 	%p3, %r68, 256;
	mov.b32 	%r205, 0;
	@%p3 bra 	$L__BB4_6;
	mov.b32 	%r204, 0;
	mov.u32 	%r203, %r5;
$L__BB4_5:
	cvt.u32.u16 	%r70, %rs1;
	mul.lo.s32 	%r71, %r204, %r70;
	mov.u32 	%r72, %ctaid.y;
	shl.b32 	%r73, %r72, 7;
	mov.u32 	%r74, %ntid.x;
	mov.u32 	%r75, %tid.y;
	mov.u32 	%r76, %tid.x;
	mad.lo.s32 	%r77, %r75, %r74, %r76;
	shr.u32 	%r78, %r77, 3;
	add.s32 	%r79, %r78, %r73;
	add.s32 	%r80, %r79, %r71;
	shl.b32 	%r81, %r202, 3;
	and.b32  	%r82, %r77, 7;
	or.b32  	%r83, %r81, %r82;
	mad.lo.s32 	%r84, %r80, %r48, %r83;
	cvta.to.global.u64 	%rd16, %rd13;
	mul.wide.u32 	%rd17, %r84, 4;
	add.s64 	%rd18, %rd16, %rd17;
	ld.global.f32 	%f259, [%rd18];
	add.s32 	%r85, %r71, %r78;
	shl.b32 	%r86, %r77, 2;
	and.b32  	%r87, %r86, 28;
	mov.u32 	%r88, _ZZ15matMul_register6MatrixS_S_E2As;
	add.s32 	%r89, %r88, %r87;
	shl.b32 	%r90, %r85, 5;
	add.s32 	%r91, %r89, %r90;
	st.shared.f32 	[%r91], %f259;
	mov.u32 	%r92, %ctaid.x;
	shl.b32 	%r93, %r92, 7;
	add.s32 	%r94, %r78, %r93;
	mad.lo.s32 	%r95, %r83, %r50, %r94;
	add.s32 	%r96, %r95, %r71;
	cvta.to.global.u64 	%rd19, %rd14;
	mul.wide.s32 	%rd20, %r96, 4;
	add.s64 	%rd21, %rd19, %rd20;
	ld.global.f32 	%f260, [%rd21];
	shl.b32 	%r97, %r77, 9;
	and.b32  	%r98, %r97, 3584;
	mov.u32 	%r99, _ZZ15matMul_register6MatrixS_S_E2Bs;
	add.s32 	%r100, %r99, %r98;
	shl.b32 	%r101, %r85, 2;
	add.s32 	%r102, %r100, %r101;
	st.shared.f32 	[%r102], %f260;
	add.s32 	%r103, %r80, %r70;
	mad.lo.s32 	%r104, %r103, %r48, %r83;
	mul.wide.u32 	%rd22, %r104, 4;
	add.s64 	%rd23, %rd16, %rd22;
	ld.global.f32 	%f261, [%rd23];
	mul.wide.u16 	%r105, %rs1, 32;
	add.s32 	%r106, %r91, %r105;
	st.shared.f32 	[%r106], %f261;
	add.s64 	%rd25, %rd21, %rd40;
	ld.global.f32 	%f262, [%rd25];
	mul.wide.u16 	%r107, %rs1, 4;
	add.s32 	%r108, %r102, %r107;
	st.shared.f32 	[%r108], %f262;
	add.s32 	%r109, %r103, %r70;
	mad.lo.s32 	%r110, %r109, %r48, %r83;
	mul.wide.u32 	%rd26, %r110, 4;
	add.s64 	%rd27, %rd16, %rd26;
	ld.global.f32 	%f263, [%rd27];
	add.s32 	%r111, %r106, %r105;
	st.shared.f32 	[%r111], %f263;
	add.s64 	%rd28, %rd25, %rd40;
	ld.global.f32 	%f264, [%rd28];
	add.s32 	%r112, %r108, %r107;
	st.shared.f32 	[%r112], %f264;
	add.s32 	%r113, %r109, %r70;
	mad.lo.s32 	%r114, %r113, %r48, %r83;
	mul.wide.u32 	%rd29, %r114, 4;
	add.s64 	%rd30, %rd16, %rd29;
	ld.global.f32 	%f265, [%rd30];
	add.s32 	%r115, %r111, %r105;
	st.shared.f32 	[%r115], %f265;
	add.s64 	%rd31, %rd28, %rd40;
	ld.global.f32 	%f266, [%rd31];
	add.s32 	%r116, %r112, %r107;
	st.shared.f32 	[%r116], %f266;
	add.s32 	%r204, %r204, 4;
	add.s32 	%r203, %r203, 4;
	setp.ne.s32 	%p4, %r203, 0;
	mov.u32 	%r205, %r4;
	@%p4 bra 	$L__BB4_5;
$L__BB4_6:
	setp.eq.s32 	%p5, %r3, 0;
	@%p5 bra 	$L__BB4_10;
	setp.eq.s32 	%p6, %r3, 1;
	cvt.u32.u16 	%r117, %rs1;
	mul.lo.s32 	%r118, %r205, %r117;
	mov.u32 	%r119, %ctaid.y;
	shl.b32 	%r120, %r119, 7;
	mov.u32 	%r121, %ntid.x;
	mov.u32 	%r122, %tid.y;
	mov.u32 	%r123, %tid.x;
	mad.lo.s32 	%r124, %r122, %r121, %r123;
	shr.u32 	%r125, %r124, 3;
	add.s32 	%r126, %r125, %r120;
	add.s32 	%r13, %r126, %r118;
	shl.b32 	%r127, %r202, 3;
	and.b32  	%r128, %r124, 7;
	or.b32  	%r129, %r127, %r128;
	mad.lo.s32 	%r130, %r13, %r48, %r129;
	cvta.to.global.u64 	%rd32, %rd13;
	mul.wide.u32 	%rd33, %r130, 4;
	add.s64 	%rd34, %rd32, %rd33;
	ld.global.f32 	%f267, [%rd34];
	add.s32 	%r131, %r118, %r125;
	shl.b32 	%r132, %r124, 2;
	and.b32  	%r133, %r132, 28;
	mov.u32 	%r134, _ZZ15matMul_register6MatrixS_S_E2As;
	add.s32 	%r135, %r134, %r133;
	shl.b32 	%r136, %r131, 5;
	add.s32 	%r14, %r135, %r136;
	st.shared.f32 	[%r14], %f267;
	mov.u32 	%r137, %ctaid.x;
	shl.b32 	%r138, %r137, 7;
	add.s32 	%r139, %r125, %r138;
	mad.lo.s32 	%r140, %r129, %r50, %r139;
	add.s32 	%r141, %r140, %r118;
	cvta.to.global.u64 	%rd35, %rd14;
	mul.wide.s32 	%rd36, %r141, 4;
	add.s64 	%rd1, %rd35, %rd36;
	ld.global.f32 	%f268, [%rd1];
	shl.b32 	%r142, %r124, 9;
	and.b32  	%r143, %r142, 3584;
	mov.u32 	%r144, _ZZ15matMul_register6MatrixS_S_E2Bs;
	add.s32 	%r145, %r144, %r143;
	shl.b32 	%r146, %r131, 2;
	add.s32 	%r15, %r145, %r146;
	st.shared.f32 	[%r15], %f268;
	@%p6 bra 	$L__BB4_10;
	setp.eq.s32 	%p7, %r3, 2;
	cvt.u32.u16 	%r147, %rs1;
	add.s32 	%r16, %r13, %r147;
	shl.b32 	%r148, %r202, 3;
	mov.u32 	%r149, %ntid.x;
	mov.u32 	%r150, %tid.y;
	mov.u32 	%r151, %tid.x;
	mad.lo.s32 	%r152, %r150, %r149, %r151;
	and.b32  	%r153, %r152, 7;
	or.b32  	%r154, %r148, %r153;
	mad.lo.s32 	%r155, %r16, %r48, %r154;
	cvta.to.global.u64 	%rd37, %rd13;
	mul.wide.u32 	%rd38, %r155, 4;
	add.s64 	%rd39, %rd37, %rd38;
	ld.global.f32 	%f269, [%rd39];
	mul.wide.u16 	%r156, %rs1, 32;
	add.s32 	%r17, %r14, %r156;
	st.shared.f32 	[%r17], %f269;
	add.s64 	%rd2, %rd1, %rd40;
	ld.global.f32 	%f270, [%rd2];
	mul.wide.u16 	%r157, %rs1, 4;
	add.s32 	%r18, %r15, %r157;
	st.shared.f32 	[%r18], %f270;
	@%p7 bra 	$L__BB4_10;
	cvt.u32.u16 	%r158, %rs1;
	add.s32 	%r159, %r16, %r158;
	shl.b32 	%r160, %r202, 3;
	mov.u32 	%r161, %ntid.x;
	mov.u32 	%r162, %tid.y;
	mov.u32 	%r163, %tid.x;
	mad.lo.s32 	%r164, %r162, %r161, %r163;
	and.b32  	%r165, %r164, 7;
	or.b32  	%r166, %r160, %r165;
	mad.lo.s32 	%r167, %r159, %r48, %r166;
	cvta.to.global.u64 	%rd41, %rd13;
	mul.wide.u32 	%rd42, %r167, 4;
	add.s64 	%rd43, %rd41, %rd42;
	ld.global.f32 	%f271, [%rd43];
	mul.wide.u16 	%r168, %rs1, 32;
	add.s32 	%r169, %r17, %r168;
	st.shared.f32 	[%r169], %f271;
	add.s64 	%rd45, %rd2, %rd40;
	ld.global.f32 	%f272, [%rd45];
	mul.wide.u16 	%r170, %rs1, 4;
	add.s32 	%r171, %r18, %r170;
	st.shared.f32 	[%r171], %f272;
$L__BB4_10:
	bar.sync 	0;
	mov.b32 	%r206, 0;
$L__BB4_11:
	shl.b32 	%r173, %r206, 2;
	mov.u32 	%r174, _ZZ15matMul_register6MatrixS_S_E2As;
	add.s32 	%r175, %r174, %r173;
	mov.u32 	%r176, %tid.y;
	shl.b32 	%r177, %r176, 8;
	add.s32 	%r178, %r175, %r177;
	ld.shared.f32 	%f273, [%r178];
	ld.shared.f32 	%f274, [%r178+32];
	ld.shared.f32 	%f275, [%r178+64];
	ld.shared.f32 	%f276, [%r178+96];
	ld.shared.f32 	%f277, [%r178+128];
	ld.shared.f32 	%f278, [%r178+160];
	ld.shared.f32 	%f279, [%r178+192];
	ld.shared.f32 	%f280, [%r178+224];
	shl.b32 	%r179, %r206, 9;
	mov.u32 	%r180, _ZZ15matMul_register6MatrixS_S_E2Bs;
	add.s32 	%r181, %r180, %r179;
	mov.u32 	%r182, %tid.x;
	shl.b32 	%r183, %r182, 5;
	add.s32 	%r184, %r181, %r183;
	ld.shared.f32 	%f281, [%r184];
	ld.shared.f32 	%f282, [%r184+4];
	ld.shared.f32 	%f283, [%r184+8];
	ld.shared.f32 	%f284, [%r184+12];
	ld.shared.f32 	%f285, [%r184+16];
	ld.shared.f32 	%f286, [%r184+20];
	ld.shared.f32 	%f287, [%r184+24];
	ld.shared.f32 	%f288, [%r184+28];
	fma.rn.f32 	%f400, %f273, %f281, %f400;
	fma.rn.f32 	%f399, %f273, %f282, %f399;
	fma.rn.f32 	%f398, %f273, %f283, %f398;
	fma.rn.f32 	%f397, %f273, %f284, %f397;
	fma.rn.f32 	%f396, %f273, %f285, %f396;
	fma.rn.f32 	%f395, %f273, %f286, %f395;
	fma.rn.f32 	%f394, %f273, %f287, %f394;
	fma.rn.f32 	%f393, %f273, %f288, %f393;
	fma.rn.f32 	%f392, %f274, %f281, %f392;
	fma.rn.f32 	%f391, %f274, %f282, %f391;
	fma.rn.f32 	%f390, %f274, %f283, %f390;
	fma.rn.f32 	%f389, %f274, %f284, %f389;
	fma.rn.f32 	%f388, %f274, %f285, %f388;
	fma.rn.f32 	%f387, %f274, %f286, %f387;
	fma.rn.f32 	%f386, %f274, %f287, %f386;
	fma.rn.f32 	%f385, %f274, %f288, %f385;
	fma.rn.f32 	%f384, %f275, %f281, %f384;
	fma.rn.f32 	%f383, %f275, %f282, %f383;
	fma.rn.f32 	%f382, %f275, %f283, %f382;
	fma.rn.f32 	%f381, %f275, %f284, %f381;
	fma.rn.f32 	%f380, %f275, %f285, %f380;
	fma.rn.f32 	%f379, %f275, %f286, %f379;
	fma.rn.f32 	%f378, %f275, %f287, %f378;
	fma.rn.f32 	%f377, %f275, %f288, %f377;
	fma.rn.f32 	%f376, %f276, %f281, %f376;
	fma.rn.f32 	%f375, %f276, %f282, %f375;
	fma.rn.f32 	%f374, %f276, %f283, %f374;
	fma.rn.f32 	%f373, %f276, %f284, %f373;
	fma.rn.f32 	%f372, %f276, %f285, %f372;
	fma.rn.f32 	%f371, %f276, %f286, %f371;
	fma.rn.f32 	%f370, %f276, %f287, %f370;
	fma.rn.f32 	%f369, %f276, %f288, %f369;
	fma.rn.f32 	%f368, %f277, %f281, %f368;
	fma.rn.f32 	%f367, %f277, %f282, %f367;
	fma.rn.f32 	%f366, %f277, %f283, %f366;
	fma.rn.f32 	%f365, %f277, %f284, %f365;
	fma.rn.f32 	%f364, %f277, %f285, %f364;
	fma.rn.f32 	%f363, %f277, %f286, %f363;
	fma.rn.f32 	%f362, %f277, %f287, %f362;
	fma.rn.f32 	%f361, %f277, %f288, %f361;
	fma.rn.f32 	%f360, %f278, %f281, %f360;
	fma.rn.f32 	%f359, %f278, %f282, %f359;
	fma.rn.f32 	%f358, %f278, %f283, %f358;
	fma.rn.f32 	%f357, %f278, %f284, %f357;
	fma.rn.f32 	%f356, %f278, %f285, %f356;
	fma.rn.f32 	%f355, %f278, %f286, %f355;
	fma.rn.f32 	%f354, %f278, %f287, %f354;
	fma.rn.f32 	%f353, %f278, %f288, %f353;
	fma.rn.f32 	%f401, %f279, %f281, %f401;
	fma.rn.f32 	%f402, %f279, %f282, %f402;
	fma.rn.f32 	%f403, %f279, %f283, %f403;
	fma.rn.f32 	%f404, %f279, %f284, %f404;
	fma.rn.f32 	%f405, %f279, %f285, %f405;
	fma.rn.f32 	%f406, %f279, %f286, %f406;
	fma.rn.f32 	%f407, %f279, %f287, %f407;
	fma.rn.f32 	%f408, %f279, %f288, %f408;
	fma.rn.f32 	%f409, %f280, %f281, %f409;
	fma.rn.f32 	%f410, %f280, %f282, %f410;
	fma.rn.f32 	%f411, %f280, %f283, %f411;
	fma.rn.f32 	%f412, %f280, %f284, %f412;
	fma.rn.f32 	%f413, %f280, %f285, %f413;
	fma.rn.f32 	%f414, %f280, %f286, %f414;
	fma.rn.f32 	%f415, %f280, %f287, %f415;
	fma.rn.f32 	%f416, %f280, %f288, %f416;
	add.s32 	%r206, %r206, 1;
	setp.ne.s32 	%p8, %r206, 8;
	@%p8 bra 	$L__BB4_11;
	bar.sync 	0;
	add.s32 	%r202, %r202, 1;
	setp.ne.s32 	%p9, %r202, %r6;
	@%p9 bra 	$L__BB4_2;
$L__BB4_13:
	mov.u32 	%r185, %ctaid.y;
	shl.b32 	%r186, %r185, 7;
	mov.u32 	%r187, %tid.y;
	shl.b32 	%r188, %r187, 3;
	add.s32 	%r22, %r186, %r188;
	mov.u32 	%r189, %ctaid.x;
	shl.b32 	%r190, %r189, 7;
	mov.u32 	%r191, %tid.x;
	shl.b32 	%r192, %r191, 3;
	add.s32 	%r193, %r190, %r192;
	setp.ge.s32 	%p10, %r22, %r53;
	mul.lo.s32 	%r24, %r22, %r52;
	setp.ge.s32 	%p11, %r193, %r52;
	or.pred  	%p12, %p10, %p11;
	@%p12 bra 	$L__BB4_15;
	add.s32 	%r194, %r193, %r24;
	cvta.to.global.u64 	%rd46, %rd15;
	mul.wide.s32 	%rd47, %r194, 4;
	add.s64 	%rd48, %rd46, %rd47;
	st.global.f32 	[%rd48], %f400;
$L__BB4_15:
	add.s32 	%r25, %r193, 1;
	setp.ge.s32 	%p14, %r25, %r52;
	cvt.s64.s32 	%rd49, %r24;
	cvt.u64.u32 	%rd3, %r193;
	add.s64 	%rd50, %rd3, %rd49;
	cvta.to.global.u64 	%rd51, %rd15;
	shl.b64 	%rd52, %rd50, 2;
	add.s64 	%rd4, %rd51, %rd52;
	or.pred  	%p15, %p10, %p14;
	@%p15 bra 	$L__BB4_17;
	st.global.f32 	[%rd4+4], %f399;
$L__BB4_17:
	add.s32 	%r26, %r193, 2;
	setp.ge.s32 	%p17, %r26, %r52;
	or.pred  	%p18, %p10, %p17;
	@%p18 bra 	$L__BB4_19;
	st.global.f32 	[%rd4+8], %f398;
$L__BB4_19:
	add.s32 	%r27, %r193, 3;
	setp.ge.s32 	%p20, %r27, %r52;
	or.pred  	%p21, %p10, %p20;
	@%p21 bra 	$L__BB4_21;
	st.global.f32 	[%rd4+12], %f397;
$L__BB4_21:
	add.s32 	%r28, %r193, 4;
	setp.ge.s32 	%p23, %r28, %r52;
	or.pred  	%p24, %p10, %p23;
	@%p24 bra 	$L__BB4_23;
	st.global.f32 	[%rd4+16], %f396;
$L__BB4_23:
	add.s32 	%r29, %r193, 5;
	setp.ge.s32 	%p26, %r29, %r52;
	or.pred  	%p27, %p10, %p26;
	@%p27 bra 	$L__BB4_25;
	st.global.f32 	[%rd4+20], %f395;
$L__BB4_25:
	add.s32 	%r30, %r193, 6;
	setp.ge.s32 	%p29, %r30, %r52;
	or.pred  	%p30, %p10, %p29;
	@%p30 bra 	$L__BB4_27;
	st.global.f32 	[%rd4+24], %f394;
$L__BB4_27:
	add.s32 	%r31, %r193, 7;
	setp.ge.s32 	%p32, %r31, %r52;
	or.pred  	%p33, %p10, %p32;
	@%p33 bra 	$L__BB4_29;
	st.global.f32 	[%rd4+28], %f393;
$L__BB4_29:
	add.s32 	%r32, %r22, 1;
	setp.ge.s32 	%p35, %r32, %r53;
	add.s32 	%r33, %r24, %r52;
	or.pred  	%p36, %p35, %p11;
	@%p36 bra 	$L__BB4_31;
	add.s32 	%r195, %r193, %r33;
	cvta.to.global.u64 	%rd53, %rd15;
	mul.wide.s32 	%rd54, %r195, 4;
	add.s64 	%rd55, %rd53, %rd54;
	st.global.f32 	[%rd55], %f392;
$L__BB4_31:
	cvt.s64.s32 	%rd56, %r33;
	add.s64 	%rd57, %rd3, %rd56;
	cvta.to.global.u64 	%rd58, %rd15;
	shl.b64 	%rd59, %rd57, 2;
	add.s64 	%rd5, %rd58, %rd59;
	or.pred  	%p39, %p35, %p14;
	@%p39 bra 	$L__BB4_33;
	st.global.f32 	[%rd5+4], %f391;
$L__BB4_33:
	or.pred  	%p42, %p35, %p17;
	@%p42 bra 	$L__BB4_35;
	st.global.f32 	[%rd5+8], %f390;
$L__BB4_35:
	setp.ge.s32 	%p44, %r27, %r52;
	or.pred  	%p45, %p35, %p44;
	@%p45 bra 	$L__BB4_37;
	st.global.f32 	[%rd5+12], %f389;
$L__BB4_37:
	setp.ge.s32 	%p47, %r28, %r52;
	or.pred  	%p48, %p35, %p47;
	@%p48 bra 	$L__BB4_39;
	st.global.f32 	[%rd5+16], %f388;
$L__BB4_39:
	setp.ge.s32 	%p50, %r29, %r52;
	or.pred  	%p51, %p35, %p50;
	@%p51 bra 	$L__BB4_41;
	st.global.f32 	[%rd5+20], %f387;
$L__BB4_41:
	setp.ge.s32 	%p53, %r30, %r52;
	or.pred  	%p54, %p35, %p53;
	@%p54 bra 	$L__BB4_43;
	st.global.f32 	[%rd5+24], %f386;
$L__BB4_43:
	or.pred  	%p57, %p35, %p32;
	@%p57 bra 	$L__BB4_45;
	st.global.f32 	[%rd5+28], %f385;
$L__BB4_45:
	cvta.to.global.u64 	%rd6, %rd15;
	setp.ge.s32 	%p58, %r193, %r52;
	add.s32 	%r36, %r22, 2;
	setp.ge.s32 	%p59, %r36, %r53;
	add.s32 	%r37, %r33, %r52;
	or.pred  	%p60, %p59, %p58;
	@%p60 bra 	$L__BB4_47;
	add.s32 	%r196, %r193, %r37;
	mul.wide.s32 	%rd60, %r196, 4;
	add.s64 	%rd61, %rd6, %rd60;
	st.global.f32 	[%rd61], %f384;
$L__BB4_47:
	setp.ge.s32 	%p62, %r25, %r52;
	cvt.s64.s32 	%rd62, %r37;
	add.s64 	%rd63, %rd3, %rd62;
	shl.b64 	%rd64, %rd63, 2;
	add.s64 	%rd7, %rd6, %rd64;
	or.pred  	%p63, %p59, %p62;
	@%p63 bra 	$L__BB4_49;
	st.global.f32 	[%rd7+4], %f383;
$L__BB4_49:
	setp.ge.s32 	%p65, %r26, %r52;
	or.pred  	%p66, %p59, %p65;
	@%p66 bra 	$L__BB4_51;
	st.global.f32 	[%rd7+8], %f382;
$L__BB4_51:
	or.pred  	%p69, %p59, %p44;
	@%p69 bra 	$L__BB4_53;
	st.global.f32 	[%rd7+12], %f381;
$L__BB4_53:
	setp.ge.s32 	%p70, %r36, %r53;
	setp.ge.s32 	%p71, %r28, %r52;
	or.pred  	%p72, %p70, %p71;
	@%p72 bra 	$L__BB4_55;
	st.global.f32 	[%rd7+16], %f380;
$L__BB4_55:
	setp.ge.s32 	%p73, %r36, %r53;
	setp.ge.s32 	%p74, %r29, %r52;
	or.pred  	%p75, %p73, %p74;
	@%p75 bra 	$L__BB4_57;
	st.global.f32 	[%rd7+20], %f379;
$L__BB4_57:
	setp.ge.s32 	%p76, %r36, %r53;
	setp.ge.s32 	%p77, %r30, %r52;
	or.pred  	%p78, %p76, %p77;
	@%p78 bra 	$L__BB4_59;
	st.global.f32 	[%rd7+24], %f378;
$L__BB4_59:
	setp.ge.s32 	%p79, %r36, %r53;
	setp.ge.s32 	%p80, %r31, %r52;
	or.pred  	%p81, %p79, %p80;
	@%p81 bra 	$L__BB4_61;
	st.global.f32 	[%rd7+28], %f377;
$L__BB4_61:
	setp.ge.s32 	%p82, %r193, %r52;
	add.s32 	%r38, %r22, 3;
	setp.ge.s32 	%p83, %r38, %r53;
	add.s32 	%r39, %r37, %r52;
	or.pred  	%p84, %p83, %p82;
	@%p84 bra 	$L__BB4_63;
	add.s32 	%r197, %r193, %r39;
	mul.wide.s32 	%rd65, %r197, 4;
	add.s64 	%rd66, %rd6, %rd65;
	st.global.f32 	[%rd66], %f376;
$L__BB4_63:
	setp.ge.s32 	%p85, %r38, %r53;
	setp.ge.s32 	%p86, %r25, %r52;
	cvt.s64.s32 	%rd67, %r39;
	add.s64 	%rd68, %rd3, %rd67;
	shl.b64 	%rd69, %rd68, 2;
	add.s64 	%rd8, %rd6, %rd69;
	or.pred  	%p87, %p85, %p86;
	@%p87 bra 	$L__BB4_65;
	st.global.f32 	[%rd8+4], %f375;
$L__BB4_65:
	setp.ge.s32 	%p88, %r38, %r53;
	setp.ge.s32 	%p89, %r26, %r52;
	or.pred  	%p90, %p88, %p89;
	@%p90 bra 	$L__BB4_67;
	st.global.f32 	[%rd8+8], %f374;
$L__BB4_67:
	setp.ge.s32 	%p91, %r38, %r53;
	setp.ge.s32 	%p92, %r27, %r52;
	or.pred  	%p93, %p91, %p92;
	@%p93 bra 	$L__BB4_69;
	st.global.f32 	[%rd8+12], %f373;
$L__BB4_69:
	setp.ge.s32 	%p94, %r38, %r53;
	setp.ge.s32 	%p95, %r28, %r52;
	or.pred  	%p96, %p94, %p95;
	@%p96 bra 	$L__BB4_71;
	st.global.f32 	[%rd8+16], %f372;
$L__BB4_71:
	setp.ge.s32 	%p97, %r38, %r53;
	setp.ge.s32 	%p98, %r29, %r52;
	or.pred  	%p99, %p97, %p98;
	@%p99 bra 	$L__BB4_73;
	st.global.f32 	[%rd8+20], %f371;
$L__BB4_73:
	setp.ge.s32 	%p100, %r38, %r53;
	setp.ge.s32 	%p101, %r30, %r52;
	or.pred  	%p102, %p100, %p101;
	@%p102 bra 	$L__BB4_75;
	st.global.f32 	[%rd8+24], %f370;
$L__BB4_75:
	setp.ge.s32 	%p103, %r38, %r53;
	setp.ge.s32 	%p104, %r31, %r52;
	or.pred  	%p105, %p103, %p104;
	@%p105 bra 	$L__BB4_77;
	st.global.f32 	[%rd8+28], %f369;
$L__BB4_77:
	setp.ge.s32 	%p106, %r193, %r52;
	add.s32 	%r40, %r22, 4;
	setp.ge.s32 	%p107, %r40, %r53;
	add.s32 	%r41, %r39, %r52;
	or.pred  	%p108, %p107, %p106;
	@%p108 bra 	$L__BB4_79;
	add.s32 	%r198, %r193, %r41;
	mul.wide.s32 	%rd70, %r198, 4;
	add.s64 	%rd71, %rd6, %rd70;
	st.global.f32 	[%rd71], %f368;
$L__BB4_79:
	setp.ge.s32 	%p109, %r40, %r53;
	setp.ge.s32 	%p110, %r25, %r52;
	cvt.s64.s32 	%rd72, %r41;
	add.s64 	%rd73, %rd3, %rd72;
	shl.b64 	%rd74, %rd73, 2;
	add.s64 	%rd9, %rd6, %rd74;
	or.pred  	%p111, %p109, %p110;
	@%p111 bra 	$L__BB4_81;
	st.global.f32 	[%rd9+4], %f367;
$L__BB4_81:
	setp.ge.s32 	%p112, %r40, %r53;
	setp.ge.s32 	%p113, %r26, %r52;
	or.pred  	%p114, %p112, %p113;
	@%p114 bra 	$L__BB4_83;
	st.global.f32 	[%rd9+8], %f366;
$L__BB4_83:
	setp.ge.s32 	%p115, %r40, %r53;
	setp.ge.s32 	%p116, %r27, %r52;
	or.pred  	%p117, %p115, %p116;
	@%p117 bra 	$L__BB4_85;
	st.global.f32 	[%rd9+12], %f365;
$L__BB4_85:
	setp.ge.s32 	%p118, %r40, %r53;
	setp.ge.s32 	%p119, %r28, %r52;
	or.pred  	%p120, %p118, %p119;
	@%p120 bra 	$L__BB4_87;
	st.global.f32 	[%rd9+16], %f364;
$L__BB4_87:
	setp.ge.s32 	%p121, %r40, %r53;
	setp.ge.s32 	%p122, %r29, %r52;
	or.pred  	%p123, %p121, %p122;
	@%p123 bra 	$L__BB4_89;
	st.global.f32 	[%rd9+20], %f363;
$L__BB4_89:
	setp.ge.s32 	%p124, %r40, %r53;
	setp.ge.s32 	%p125, %r30, %r52;
	or.pred  	%p126, %p124, %p125;
	@%p126 bra 	$L__BB4_91;
	st.global.f32 	[%rd9+24], %f362;
$L__BB4_91:
	setp.ge.s32 	%p127, %r40, %r53;
	setp.ge.s32 	%p128, %r31, %r52;
	or.pred  	%p129, %p127, %p128;
	@%p129 bra 	$L__BB4_93;
	st.global.f32 	[%rd9+28], %f361;
$L__BB4_93:
	setp.ge.s32 	%p130, %r193, %r52;
	add.s32 	%r42, %r22, 5;
	setp.ge.s32 	%p131, %r42, %r53;
	add.s32 	%r43, %r41, %r52;
	or.pred  	%p132, %p131, %p130;
	@%p132 bra 	$L__BB4_95;
	add.s32 	%r199, %r193, %r43;
	mul.wide.s32 	%rd75, %r199, 4;
	add.s64 	%rd76, %rd6, %rd75;
	st.global.f32 	[%rd76], %f360;
$L__BB4_95:
	setp.ge.s32 	%p133, %r42, %r53;
	setp.ge.s32 	%p134, %r25, %r52;
	cvt.s64.s32 	%rd77, %r43;
	add.s64 	%rd78, %rd3, %rd77;
	shl.b64 	%rd79, %rd78, 2;
	add.s64 	%rd10, %rd6, %rd79;
	or.pred  	%p135, %p133, %p134;
	@%p135 bra 	$L__BB4_97;
	st.global.f32 	[%rd10+4], %f359;
$L__BB4_97:
	setp.ge.s32 	%p136, %r42, %r53;
	setp.ge.s32 	%p137, %r26, %r52;
	or.pred  	%p138, %p136, %p137;
	@%p138 bra 	$L__BB4_99;
	st.global.f32 	[%rd10+8], %f358;
$L__BB4_99:
	setp.ge.s32 	%p139, %r42, %r53;
	setp.ge.s32 	%p140, %r27, %r52;
	or.pred  	%p141, %p139, %p140;
	@%p141 bra 	$L__BB4_101;
	st.global.f32 	[%rd10+12], %f357;
$L__BB4_101:
	setp.ge.s32 	%p142, %r42, %r53;
	setp.ge.s32 	%p143, %r28, %r52;
	or.pred  	%p144, %p142, %p143;
	@%p144 bra 	$L__BB4_103;
	st.global.f32 	[%rd10+16], %f356;
$L__BB4_103:
	setp.ge.s32 	%p145, %r42, %r53;
	setp.ge.s32 	%p146, %r29, %r52;
	or.pred  	%p147, %p145, %p146;
	@%p147 bra 	$L__BB4_105;
	st.global.f32 	[%rd10+20], %f355;
$L__BB4_105:
	setp.ge.s32 	%p148, %r42, %r53;
	setp.ge.s32 	%p149, %r30, %r52;
	or.pred  	%p150, %p148, %p149;
	@%p150 bra 	$L__BB4_107;
	st.global.f32 	[%rd10+24], %f354;
$L__BB4_107:
	setp.ge.s32 	%p151, %r42, %r53;
	setp.ge.s32 	%p152, %r31, %r52;
	or.pred  	%p153, %p151, %p152;
	@%p153 bra 	$L__BB4_109;
	st.global.f32 	[%rd10+28], %f353;
$L__BB4_109:
	setp.ge.s32 	%p154, %r193, %r52;
	add.s32 	%r44, %r22, 6;
	setp.ge.s32 	%p155, %r44, %r53;
	add.s32 	%r45, %r43, %r52;
	or.pred  	%p156, %p155, %p154;
	@%p156 bra 	$L__BB4_111;
	add.s32 	%r200, %r193, %r45;
	mul.wide.s32 	%rd80, %r200, 4;
	add.s64 	%rd81, %rd6, %rd80;
	st.global.f32 	[%rd81], %f401;
$L__BB4_111:
	setp.ge.s32 	%p157, %r44, %r53;
	setp.ge.s32 	%p158, %r25, %r52;
	cvt.s64.s32 	%rd82, %r45;
	add.s64 	%rd83, %rd3, %rd82;
	shl.b64 	%rd84, %rd83, 2;
	add.s64 	%rd11, %rd6, %rd84;
	or.pred  	%p159, %p157, %p158;
	@%p159 bra 	$L__BB4_113;
	st.global.f32 	[%rd11+4], %f402;
$L__BB4_113:
	setp.ge.s32 	%p160, %r44, %r53;
	setp.ge.s32 	%p161, %r26, %r52;
	or.pred  	%p162, %p160, %p161;
	@%p162 bra 	$L__BB4_115;
	st.global.f32 	[%rd11+8], %f403;
$L__BB4_115:
	setp.ge.s32 	%p163, %r44, %r53;
	setp.ge.s32 	%p164, %r27, %r52;
	or.pred  	%p165, %p163, %p164;
	@%p165 bra 	$L__BB4_117;
	st.global.f32 	[%rd11+12], %f404;
$L__BB4_117:
	setp.ge.s32 	%p166, %r44, %r53;
	setp.ge.s32 	%p167, %r28, %r52;
	or.pred  	%p168, %p166, %p167;
	@%p168 bra 	$L__BB4_119;
	st.global.f32 	[%rd11+16], %f405;
$L__BB4_119:
	setp.ge.s32 	%p169, %r44, %r53;
	setp.ge.s32 	%p170, %r29, %r52;
	or.pred  	%p171, %p169, %p170;
	@%p171 bra 	$L__BB4_121;
	st.global.f32 	[%rd11+20], %f406;
$L__BB4_121:
	setp.ge.s32 	%p172, %r44, %r53;
	setp.ge.s32 	%p173, %r30, %r52;
	or.pred  	%p174, %p172, %p173;
	@%p174 bra 	$L__BB4_123;
	st.global.f32 	[%rd11+24], %f407;
$L__BB4_123:
	setp.ge.s32 	%p175, %r44, %r53;
	setp.ge.s32 	%p176, %r31, %r52;
	or.pred  	%p177, %p175, %p176;
	@%p177 bra 	$L__BB4_125;
	st.global.f32 	[%rd11+28], %f408;
$L__BB4_125:
	setp.ge.s32 	%p178, %r193, %r52;
	add.s32 	%r46, %r22, 7;
	setp.ge.s32 	%p179, %r46, %r53;
	add.s32 	%r47, %r45, %r52;
	or.pred  	%p180, %p179, %p178;
	@%p180 bra 	$L__BB4_127;
	add.s32 	%r201, %r193, %r47;
	mul.wide.s32 	%rd85, %r201, 4;
	add.s64 	%rd86, %rd6, %rd85;
	st.global.f32 	[%rd86], %f409;
$L__BB4_127:
	setp.ge.s32 	%p181, %r46, %r53;
	setp.ge.s32 	%p182, %r25, %r52;
	cvt.s64.s32 	%rd87, %r47;
	add.s64 	%rd88, %rd3, %rd87;
	shl.b64 	%rd89, %rd88, 2;
	add.s64 	%rd12, %rd6, %rd89;
	or.pred  	%p183, %p181, %p182;
	@%p183 bra 	$L__BB4_129;
	st.global.f32 	[%rd12+4], %f410;
$L__BB4_129:
	setp.ge.s32 	%p184, %r46, %r53;
	setp.ge.s32 	%p185, %r26, %r52;
	or.pred  	%p186, %p184, %p185;
	@%p186 bra 	$L__BB4_131;
	st.global.f32 	[%rd12+8], %f411;
$L__BB4_131:
	setp.ge.s32 	%p187, %r46, %r53;
	setp.ge.s32 	%p188, %r27, %r52;
	or.pred  	%p189, %p187, %p188;
	@%p189 bra 	$L__BB4_133;
	st.global.f32 	[%rd12+12], %f412;
$L__BB4_133:
	setp.ge.s32 	%p190, %r46, %r53;
	setp.ge.s32 	%p191, %r28, %r52;
	or.pred  	%p192, %p190, %p191;
	@%p192 bra 	$L__BB4_135;
	st.global.f32 	[%rd12+16], %f413;
$L__BB4_135:
	setp.ge.s32 	%p193, %r46, %r53;
	setp.ge.s32 	%p194, %r29, %r52;
	or.pred  	%p195, %p193, %p194;
	@%p195 bra 	$L__BB4_137;
	st.global.f32 	[%rd12+20], %f414;
$L__BB4_137:
	setp.ge.s32 	%p196, %r46, %r53;
	setp.ge.s32 	%p197, %r30, %r52;
	or.pred  	%p198, %p196, %p197;
	@%p198 bra 	$L__BB4_139;
	st.global.f32 	[%rd12+24], %f415;
$L__BB4_139:
	setp.ge.s32 	%p199, %r46, %r53;
	setp.ge.s32 	%p200, %r31, %r52;
	or.pred  	%p201, %p199, %p200;
	@%p201 bra 	$L__BB4_141;
	st.global.f32 	[%rd12+28], %f416;
$L__BB4_141:
	ret;

}


// ===== COMPILED SASS (sm_100) =====

	.target	sm_100

	.elftype	@"ET_EXEC"


//--------------------- .note.nv.tkinfo           --------------------------
	.section	.note.nv.tkinfo,"",@"SHT_NOTE"
	.sectionflags	@"SHF_NOTE_NV_TKINFO"
	.tkinfo
        /*0018*/ 	.word	0x00000002
        /*0030*/ 	.string	""
        /*0030*/ 	.string	"ptxas"
        /*0030*/ 	.string	"Cuda compilation tools, release 13.0, V13.0.88"
        /*0030*/ 	.string	"Build cuda_13.0.r13.0/compiler.36424714_0"
        /*0030*/ 	.string	"-arch sm_100 -m 64 "



//--------------------- .note.nv.cuinfo           --------------------------
	.section	.note.nv.cuinfo,"",@"SHT_NOTE"
	.sectionflags	@"SHF_NOTE_NV_CUINFO"
        /*0018*/ 	.short	0x0002
        /*001a*/ 	.short	0x0064
        /*001c*/ 	.short	0x0082
	.zero		2


//--------------------- .nv.info                  --------------------------
	.section	.nv.info,"",@"SHT_CUDA_INFO"
	.align	4


	//----- nvinfo : EIATTR_REGCOUNT
	.align		4
        /*0000*/ 	.byte	0x04, 0x2f
        /*0002*/ 	.short	(.L_1 - .L_0)
	.align		4
.L_0:
        /*0004*/ 	.word	index@(_Z5clear6Matrix)
        /*0008*/ 	.word	0x00000008


	//----- nvinfo : EIATTR_FRAME_SIZE
	.align		4
.L_1:
        /*000c*/ 	.byte	0x04, 0x11
        /*000e*/ 	.short	(.L_3 - .L_2)
	.align		4
.L_2:
        /*0010*/ 	.word	index@(_Z5clear6Matrix)
        /*0014*/ 	.word	0x00000000


	//----- nvinfo : EIATTR_REGCOUNT
	.align		4
.L_3:
        /*0018*/ 	.byte	0x04, 0x2f
        /*001a*/ 	.short	(.L_5 - .L_4)
	.align		4
.L_4:
        /*001c*/ 	.word	index@(_Z13matMul_origin6MatrixS_S_)
        /*0020*/ 	.word	0x00000020


	//----- nvinfo : EIATTR_FRAME_SIZE
	.align		4
.L_5:
        /*0024*/ 	.byte	0x04, 0x11
        /*0026*/ 	.short	(.L_7 - .L_6)
	.align		4
.L_6:
        /*0028*/ 	.word	index@(_Z13matMul_origin6MatrixS_S_)
        /*002c*/ 	.word	0x00000000


	//----- nvinfo : EIATTR_REGCOUNT
	.align		4
.L_7:
        /*0030*/ 	.byte	0x04, 0x2f
        /*0032*/ 	.short	(.L_9 - .L_8)
	.align		4
.L_8:
        /*0034*/ 	.word	index@(_Z14matMul_shared26MatrixS_S_)
        /*0038*/ 	.word	0x00000020


	//----- nvinfo : EIATTR_FRAME_SIZE
	.align		4
.L_9:
        /*003c*/ 	.byte	0x04, 0x11
        /*003e*/ 	.short	(.L_11 - .L_10)
	.align		4
.L_10:
        /*0040*/ 	.word	index@(_Z14matMul_shared26MatrixS_S_)
        /*0044*/ 	.word	0x00000000


	//----- nvinfo : EIATTR_REGCOUNT
	.align		4
.L_11:
        /*0048*/ 	.byte	0x04, 0x2f
        /*004a*/ 	.short	(.L_13 - .L_12)
	.align		4
.L_12:
        /*004c*/ 	.word	index@(_Z13matMul_shared6MatrixS_S_)
        /*0050*/ 	.word	0x00000020


	//----- nvinfo : EIATTR_FRAME_SIZE
	.align		4
.L_13:
        /*0054*/ 	.byte	0x04, 0x11
        /*0056*/ 	.short	(.L_15 - .L_14)
	.align		4
.L_14:
        /*0058*/ 	.word	index@(_Z13matMul_shared6MatrixS_S_)
        /*005c*/ 	.word	0x00000000


	//----- nvinfo : EIATTR_REGCOUNT
	.align		4
.L_15:
        /*0060*/ 	.byte	0x04, 0x2f
        /*0062*/ 	.short	(.L_17 - .L_16)
	.align		4
.L_16:
        /*0064*/ 	.word	index@(_Z15matMul_register6MatrixS_S_)
        /*0068*/ 	.word	0x00000060


	//----- nvinfo : EIATTR_FRAME_SIZE
	.align		4
.L_17:
        /*006c*/ 	.byte	0x04, 0x11
        /*006e*/ 	.short	(.L_19 - .L_18)
	.align		4
.L_18:
        /*0070*/ 	.word	index@($__internal_0_$__cuda_sm20_div_u16)
        /*0074*/ 	.word	0x00000000


	//----- nvinfo : EIATTR_FRAME_SIZE
	.align		4
.L_19:
        /*0078*/ 	.byte	0x04, 0x11
        /*007a*/ 	.short	(.L_21 - .L_20)
	.align		4
.L_20:
        /*007c*/ 	.word	index@(_Z15matMul_register6MatrixS_S_)
        /*0080*/ 	.word	0x00000000


	//----- nvinfo : EIATTR_MIN_STACK_SIZE
	.align		4
.L_21:
        /*0084*/ 	.byte	0x04, 0x12
        /*0086*/ 	.short	(.L_23 - .L_22)
	.align		4
.L_22:
        /*0088*/ 	.word	index@(_Z15matMul_register6MatrixS_S_)
        /*008c*/ 	.word	0x00000000


	//----- nvinfo : EIATTR_MIN_STACK_SIZE
	.align		4
.L_23:
        /*0090*/ 	.byte	0x04, 0x12
        /*0092*/ 	.short	(.L_25 - .L_24)
	.align		4
.L_24:
        /*0094*/ 	.word	index@(_Z13matMul_shared6MatrixS_S_)
        /*0098*/ 	.word	0x00000000


	//----- nvinfo : EIATTR_MIN_STACK_SIZE
	.align		4
.L_25:
        /*009c*/ 	.byte	0x04, 0x12
        /*009e*/ 	.short	(.L_27 - .L_26)
	.align		4
.L_26:
        /*00a0*/ 	.word	index@(_Z14matMul_shared26MatrixS_S_)
        /*00a4*/ 	.word	0x00000000


	//----- nvinfo : EIATTR_MIN_STACK_SIZE
	.align		4
.L_27:
        /*00a8*/ 	.byte	0x04, 0x12
        /*00aa*/ 	.short	(.L_29 - .L_28)
	.align		4
.L_28:
        /*00ac*/ 	.word	index@(_Z13matMul_origin6MatrixS_S_)
        /*00b0*/ 	.word	0x00000000


	//----- nvinfo : EIATTR_MIN_STACK_SIZE
	.align		4
.L_29:
        /*00b4*/ 	.byte	0x04, 0x12
        /*00b6*/ 	.short	(.L_31 - .L_30)
	.align		4
.L_30:
        /*00b8*/ 	.word	index@(_Z5clear6Matrix)
        /*00bc*/ 	.word	0x00000000
.L_31:


//--------------------- .nv.compat                --------------------------
	.section	.nv.compat,"",@"SHT_CUDA_COMPAT_INFO"
	.align	4
        /*0000*/ 	.byte	0x02, 0x09, 0x00, 0x00, 0x02, 0x02, 0x01, 0x00, 0x02, 0x05, 0x05, 0x00, 0x03, 0x07, 0x01, 0x01
        /*0010*/ 	.byte	0x02, 0x03, 0x00, 0x00, 0x02, 0x06, 0x01, 0x00, 0x04, 0x0b, 0x08, 0x00, 0x01, 0x00, 0x00, 0x00
        /*0020*/ 	.byte	0x00, 0x00, 0x00, 0x00


//--------------------- .nv.info._Z15matMul_register6MatrixS_S_ --------------------------
	.section	.nv.info._Z15matMul_register6MatrixS_S_,"",@"SHT_CUDA_INFO"
	.sectionflags	@""
	.align	4


	//----- nvinfo : EIATTR_CUDA_API_VERSION
	.align		4
        /*0000*/ 	.byte	0x04, 0x37
        /*0002*/ 	.short	(.L_33 - .L_32)
.L_32:
        /*0004*/ 	.word	0x00000082


	//----- nvinfo : EIATTR_KPARAM_INFO
	.align		4
.L_33:
        /*0008*/ 	.byte	0x04, 0x17
        /*000a*/ 	.short	(.L_35 - .L_34)
.L_34:
        /*000c*/ 	.word	0x00000000
        /*0010*/ 	.short	0x0002
        /*0012*/ 	.short	0x0020
        /*0014*/ 	.byte	0x00, 0xf0, 0x41, 0x00


	//----- nvinfo : EIATTR_KPARAM_INFO
	.align		4
.L_35:
        /*0018*/ 	.byte	0x04, 0x17
        /*001a*/ 	.short	(.L_37 - .L_36)
.L_36:
        /*001c*/ 	.word	0x00000000
        /*0020*/ 	.short	0x0001
        /*0022*/ 	.short	0x0010
        /*0024*/ 	.byte	0x00, 0xf0, 0x41, 0x00


	//----- nvinfo : EIATTR_KPARAM_INFO
	.align		4
.L_37:
        /*0028*/ 	.byte	0x04, 0x17
        /*002a*/ 	.short	(.L_39 - .L_38)
.L_38:
        /*002c*/ 	.word	0x00000000
        /*0030*/ 	.short	0x0000
        /*0032*/ 	.short	0x0000
        /*0034*/ 	.byte	0x00, 0xf0, 0x41, 0x00


	//----- nvinfo : EIATTR_SPARSE_MMA_MASK
	.align		4
.L_39:
        /*0038*/ 	.byte	0x03, 0x50
        /*003a*/ 	.short	0x0000


	//----- nvinfo : EIATTR_MAXREG_COUNT
	.align		4
        /*003c*/ 	.byte	0x03, 0x1b
        /*003e*/ 	.short	0x00ff


	//----- nvinfo : EIATTR_NUM_BARRIERS
	.align		4
        /*0040*/ 	.byte	0x02, 0x4c
        /*0042*/ 	.byte	0x01
	.zero		1


	//----- nvinfo : EIATTR_MERCURY_ISA_VERSION
	.align		4
        /*0044*/ 	.byte	0x03, 0x5f
        /*0046*/ 	.short	0x0101


	//----- nvinfo : EIATTR_VRC_CTA_INIT_COUNT
	.align		4
        /*0048*/ 	.byte	0x02, 0x4a
	.zero		1
	.zero		1


	//----- nvinfo : EIATTR_EXIT_INSTR_OFFSETS
	.align		4
        /*004c*/ 	.byte	0x04, 0x1c
        /*004e*/ 	.short	(.L_41 - .L_40)


	//   ....[0]....
.L_40:
        /*0050*/ 	.word	0x000023b0


	//   ....[1]....
        /*0054*/ 	.word	0x000023d0


	//----- nvinfo : EIATTR_CRS_STACK_SIZE
	.align		4
.L_41:
        /*0058*/ 	.byte	0x04, 0x1e
        /*005a*/ 	.short	(.L_43 - .L_42)
.L_42:
        /*005c*/ 	.word	0x00000000


	//----- nvinfo : EIATTR_CBANK_PARAM_SIZE
	.align		4
.L_43:
        /*0060*/ 	.byte	0x03, 0x19
        /*0062*/ 	.short	0x0030


	//----- nvinfo : EIATTR_PARAM_CBANK
	.align		4
        /*0064*/ 	.byte	0x04, 0x0a
        /*0066*/ 	.short	(.L_45 - .L_44)
	.align		4
.L_44:
        /*0068*/ 	.word	index@(.nv.constant0._Z15matMul_register6MatrixS_S_)
        /*006c*/ 	.short	0x0380
        /*006e*/ 	.short	0x0030


	//----- nvinfo : EIATTR_SW_WAR
	.align		4
.L_45:
        /*0070*/ 	.byte	0x04, 0x36
        /*0072*/ 	.short	(.L_47 - .L_46)
.L_46:
        /*0074*/ 	.word	0x00000008
.L_47:


//--------------------- .nv.info._Z13matMul_shared6MatrixS_S_ --------------------------
	.section	.nv.info._Z13matMul_shared6MatrixS_S_,"",@"SHT_CUDA_INFO"
	.sectionflags	@""
	.align	4


	//----- nvinfo : EIATTR_CUDA_API_VERSION
	.align		4
        /*0000*/ 	.byte	0x04, 0x37
        /*0002*/ 	.short	(.L_49 - .L_48)
.L_48:
        /*0004*/ 	.word	0x00000082


	//----- nvinfo : EIATTR_KPARAM_INFO
	.align		4
.L_49:
        /*0008*/ 	.byte	0x04, 0x17
        /*000a*/ 	.short	(.L_51 - .L_50)
.L_50:
        /*000c*/ 	.word	0x00000000
        /*0010*/ 	.short	0x0002
        /*0012*/ 	.short	0x0020
        /*0014*/ 	.byte	0x00, 0xf0, 0x41, 0x00


	//----- nvinfo : EIATTR_KPARAM_INFO
	.align		4
.L_51:
        /*0018*/ 	.byte	0x04, 0x17
        /*001a*/ 	.short	(.L_53 - .L_52)
.L_52:
        /*001c*/ 	.word	0x00000000
        /*0020*/ 	.short	0x0001
        /*0022*/ 	.short	0x0010
        /*0024*/ 	.byte	0x00, 0xf0, 0x41, 0x00


	//----- nvinfo : EIATTR_KPARAM_INFO
	.align		4
.L_53:
        /*0028*/ 	.byte	0x04, 0x17
        /*002a*/ 	.short	(.L_55 - .L_54)
.L_54:
        /*002c*/ 	.word	0x00000000
        /*0030*/ 	.short	0x0000
        /*0032*/ 	.short	0x0000
        /*0034*/ 	.byte	0x00, 0xf0, 0x41, 0x00


	//----- nvinfo : EIATTR_SPARSE_MMA_MASK
	.align		4
.L_55:
        /*0038*/ 	.byte	0x03, 0x50
        /*003a*/ 	.short	0x0000


	//----- nvinfo : EIATTR_MAXREG_COUNT
	.align		4
        /*003c*/ 	.byte	0x03, 0x1b
        /*003e*/ 	.short	0x00ff


	//----- nvinfo : EIATTR_NUM_BARRIERS
	.align		4
        /*0040*/ 	.byte	0x02, 0x4c
        /*0042*/ 	.byte	0x01
	.zero		1


	//----- nvinfo : EIATTR_MERCURY_ISA_VERSION
	.align		4
        /*0044*/ 	.byte	0x03, 0x5f
        /*0046*/ 	.short	0x0101


	//----- nvinfo : EIATTR_VRC_CTA_INIT_COUNT
	.align		4
        /*0048*/ 	.byte	0x02, 0x4a
	.zero		1
	.zero		1


	//----- nvinfo : EIATTR_EXIT_INSTR_OFFSETS
	.align		4
        /*004c*/ 	.byte	0x04, 0x1c
        /*004e*/ 	.short	(.L_57 - .L_56)


	//   ....[0]....
.L_56:
        /*0050*/ 	.word	0x00000c30


	//----- nvinfo : EIATTR_CBANK_PARAM_SIZE
	.align		4
.L_57:
        /*0054*/ 	.byte	0x03, 0x19
        /*0056*/ 	.short	0x0030


	//----- nvinfo : EIATTR_PARAM_CBANK
	.align		4
        /*0058*/ 	.byte	0x04, 0x0a
        /*005a*/ 	.short	(.L_59 - .L_58)
	.align		4
.L_58:
        /*005c*/ 	.word	index@(.nv.constant0._Z13matMul_shared6MatrixS_S_)
        /*0060*/ 	.short	0x0380
        /*0062*/ 	.short	0x0030


	//----- nvinfo : EIATTR_SW_WAR
	.align		4
.L_59:
        /*0064*/ 	.byte	0x04, 0x36
        /*0066*/ 	.short	(.L_61 - .L_60)
.L_60:
        /*0068*/ 	.word	0x00000008
.L_61:


//--------------------- .nv.info._Z14matMul_shared26MatrixS_S_ --------------------------
	.section	.nv.info._Z14matMul_shared26MatrixS_S_,"",@"SHT_CUDA_INFO"
	.sectionflags	@""
	.align	4


	//----- nvinfo : EIATTR_CUDA_API_VERSION
	.align		4
        /*0000*/ 	.byte	0x04, 0x37
        /*0002*/ 	.short	(.L_63 - .L_62)
.L_62:
        /*0004*/ 	.word	0x00000082


	//----- nvinfo : EIATTR_KPARAM_INFO
	.align		4
.L_63:
        /*0008*/ 	.byte	0x04, 0x17
        /*000a*/ 	.short	(.L_65 - .L_64)
.L_64:
        /*000c*/ 	.word	0x00000000
        /*0010*/ 	.short	0x0002
        /*0012*/ 	.short	0x0020
        /*0014*/ 	.byte	0x00, 0xf0, 0x41, 0x00


	//----- nvinfo : EIATTR_KPARAM_INFO
	.align		4
.L_65:
        /*0018*/ 	.byte	0x04, 0x17
        /*001a*/ 	.short	(.L_67 - .L_66)
.L_66:
        /*001c*/ 	.word	0x00000000
        /*0020*/ 	.short	0x0001
        /*0022*/ 	.short	0x0010
        /*0024*/ 	.byte	0x00, 0xf0, 0x41, 0x00


	//----- nvinfo : EIATTR_KPARAM_INFO
	.align		4
.L_67:
        /*0028*/ 	.byte	0x04, 0x17
        /*002a*/ 	.short	(.L_69 - .L_68)
.L_68:
        /*002c*/ 	.word	0x00000000
        /*0030*/ 	.short	0x0000
        /*0032*/ 	.short	0x0000
        /*0034*/ 	.byte	0x00, 0xf0, 0x41, 0x00


	//----- nvinfo : EIATTR_SPARSE_MMA_MASK
	.align		4
.L_69:
        /*0038*/ 	.byte	0x03, 0x50
        /*003a*/ 	.short	0x0000


	//----- nvinfo : EIATTR_MAXREG_COUNT
	.align		4
        /*003c*/ 	.byte	0x03, 0x1b
        /*003e*/ 	.short	0x00ff


	//----- nvinfo : EIATTR_NUM_BARRIERS
	.align		4
        /*0040*/ 	.byte	0x02, 0x4c
        /*0042*/ 	.byte	0x01
	.zero		1


	//----- nvinfo : EIATTR_MERCURY_ISA_VERSION
	.align		4
        /*0044*/ 	.byte	0x03, 0x5f
        /*0046*/ 	.short	0x0101


	//----- nvinfo : EIATTR_VRC_CTA_INIT_COUNT
	.align		4
        /*0048*/ 	.byte	0x02, 0x4a
	.zero		1
	.zero		1


	//----- nvinfo : EIATTR_EXIT_INSTR_OFFSETS
	.align		4
        /*004c*/ 	.byte	0x04, 0x1c
        /*004e*/ 	.short	(.L_71 - .L_70)


	//   ....[0]....
.L_70:
        /*0050*/ 	.word	0x00000c30


	//----- nvinfo : EIATTR_CBANK_PARAM_SIZE
	.align		4
.L_71:
        /*0054*/ 	.byte	0x03, 0x19
        /*0056*/ 	.short	0x0030


	//----- nvinfo : EIATTR_PARAM_CBANK
	.align		4
        /*0058*/ 	.byte	0x04, 0x0a
        /*005a*/ 	.short	(.L_73 - .L_72)
	.align		4
.L_72:
        /*005c*/ 	.word	index@(.nv.constant0._Z14matMul_shared26MatrixS_S_)
        /*0060*/ 	.short	0x0380
        /*0062*/ 	.short	0x0030


	//----- nvinfo : EIATTR_SW_WAR
	.align		4
.L_73:
        /*0064*/ 	.byte	0x04, 0x36
        /*0066*/ 	.short	(.L_75 - .L_74)
.L_74:
        /*0068*/ 	.word	0x00000008
.L_75:


//--------------------- .nv.info._Z13matMul_origin6MatrixS_S_ --------------------------
	.section	.nv.info._Z13matMul_origin6MatrixS_S_,"",@"SHT_CUDA_INFO"
	.sectionflags	@""
	.align	4


	//----- nvinfo : EIATTR_CUDA_API_VERSION
	.align		4
        /*0000*/ 	.byte	0x04, 0x37
        /*0002*/ 	.short	(.L_77 - .L_76)
.L_76:
        /*0004*/ 	.word	0x00000082


	//----- nvinfo : EIATTR_KPARAM_INFO
	.align		4
.L_77:
        /*0008*/ 	.byte	0x04, 0x17
        /*000a*/ 	.short	(.L_79 - .L_78)
.L_78:
        /*000c*/ 	.word	0x00000000
        /*0010*/ 	.short	0x0002
        /*0012*/ 	.short	0x0020
        /*0014*/ 	.byte	0x00, 0xf0, 0x41, 0x00


	//----- nvinfo : EIATTR_KPARAM_INFO
	.align		4
.L_79:
        /*0018*/ 	.byte	0x04, 0x17
        /*001a*/ 	.short	(.L_81 - .L_80)
.L_80:
        /*001c*/ 	.word	0x00000000
        /*0020*/ 	.short	0x0001
        /*0022*/ 	.short	0x0010
        /*0024*/ 	.byte	0x00, 0xf0, 0x41, 0x00


	//----- nvinfo : EIATTR_KPARAM_INFO
	.align		4
.L_81:
        /*0028*/ 	.byte	0x04, 0x17
        /*002a*/ 	.short	(.L_83 - .L_82)
.L_82:
        /*002c*/ 	.word	0x00000000
        /*0030*/ 	.short	0x0000
        /*0032*/ 	.short	0x0000
        /*0034*/ 	.byte	0x00, 0xf0, 0x41, 0x00


	//----- nvinfo : EIATTR_SPARSE_MMA_MASK
	.align		4
.L_83:
        /*0038*/ 	.byte	0x03, 0x50
        /*003a*/ 	.short	0x0000


	//----- nvinfo : EIATTR_MAXREG_COUNT
	.align		4
        /*003c*/ 	.byte	0x03, 0x1b
        /*003e*/ 	.short	0x00ff


	//----- nvinfo : EIATTR_MERCURY_ISA_VERSION
	.align		4
        /*0040*/ 	.byte	0x03, 0x5f
        /*0042*/ 	.short	0x0101


	//----- nvinfo : EIATTR_VRC_CTA_INIT_COUNT
	.align		4
        /*0044*/ 	.byte	0x02, 0x4a
	.zero		1
	.zero		1


	//----- nvinfo : EIATTR_EXIT_INSTR_OFFSETS
	.align		4
        /*0048*/ 	.byte	0x04, 0x1c
        /*004a*/ 	.short	(.L_85 - .L_84)


	//   ....[0]....
.L_84:
        /*004c*/ 	.word	0x00000070


	//   ....[1]....
        /*0050*/ 	.word	0x00000260


	//   ....[2]....
        /*0054*/ 	.word	0x00000ae0


	//----- nvinfo : EIATTR_CRS_STACK_SIZE
	.align		4
.L_85:
        /*0058*/ 	.byte	0x04, 0x1e
        /*005a*/ 	.short	(.L_87 - .L_86)
.L_86:
        /*005c*/ 	.word	0x00000000


	//----- nvinfo : EIATTR_CBANK_PARAM_SIZE
	.align		4
.L_87:
        /*0060*/ 	.byte	0x03, 0x19
        /*0062*/ 	.short	0x0030


	//----- nvinfo : EIATTR_PARAM_CBANK
	.align		4
        /*0064*/ 	.byte	0x04, 0x0a
        /*0066*/ 	.short	(.L_89 - .L_88)
	.align		4
.L_88:
        /*0068*/ 	.word	index@(.nv.constant0._Z13matMul_origin6MatrixS_S_)
        /*006c*/ 	.short	0x0380
        /*006e*/ 	.short	0x0030


	//----- nvinfo : EIATTR_SW_WAR
	.align		4
.L_89:
        /*0070*/ 	.byte	0x04, 0x36
        /*0072*/ 	.short	(.L_91 - .L_90)
.L_90:
        /*0074*/ 	.word	0x00000008
.L_91:


//--------------------- .nv.info._Z5clear6Matrix  --------------------------
	.section	.nv.info._Z5clear6Matrix,"",@"SHT_CUDA_INFO"
	.sectionflags	@""
	.align	4


	//----- nvinfo : EIATTR_CUDA_API_VERSION
	.align		4
        /*0000*/ 	.byte	0x04, 0x37
        /*0002*/ 	.short	(.L_93 - .L_92)
.L_92:
        /*0004*/ 	.word	0x00000082


	//----- nvinfo : EIATTR_KPARAM_INFO
	.align		4
.L_93:
        /*0008*/ 	.byte	0x04, 0x17
        /*000a*/ 	.short	(.L_95 - .L_94)
.L_94:
        /*000c*/ 	.word	0x00000000
        /*0010*/ 	.short	0x0000
        /*0012*/ 	.short	0x0000
        /*0014*/ 	.byte	0x00, 0xf0, 0x41, 0x00


	//----- nvinfo : EIATTR_SPARSE_MMA_MASK
	.align		4
.L_95:
        /*0018*/ 	.byte	0x03, 0x50
        /*001a*/ 	.short	0x0000


	//----- nvinfo : EIATTR_MAXREG_COUNT
	.align		4
        /*001c*/ 	.byte	0x03, 0x1b
        /*001e*/ 	.short	0x00ff


	//----- nvinfo : EIATTR_MERCURY_ISA_VERSION
	.align		4
        /*0020*/ 	.byte	0x03, 0x5f
        /*0022*/ 	.short	0x0101


	//----- nvinfo : EIATTR_VRC_CTA_INIT_COUNT
	.align		4
        /*0024*/ 	.byte	0x02, 0x4a
	.zero		1
	.zero		1


	//----- nvinfo : EIATTR_EXIT_INSTR_OFFSETS
	.align		4
        /*0028*/ 	.byte	0x04, 0x1c
        /*002a*/ 	.short	(.L_97 - .L_96)


	//   ....[0]....
.L_96:
        /*002c*/ 	.word	0x000000c0


	//   ....[1]....
        /*0030*/ 	.word	0x00000120


	//----- nvinfo : EIATTR_CBANK_PARAM_SIZE
	.align		4
.L_97:
        /*0034*/ 	.byte	0x03, 0x19
        /*0036*/ 	.short	0x0010


	//----- nvinfo : EIATTR_PARAM_CBANK
	.align		4
        /*0038*/ 	.byte	0x04, 0x0a
        /*003a*/ 	.short	(.L_99 - .L_98)
	.align		4
.L_98:
        /*003c*/ 	.word	index@(.nv.constant0._Z5clear6Matrix)
        /*0040*/ 	.short	0x0380
        /*0042*/ 	.short	0x0010


	//----- nvinfo : EIATTR_SW_WAR
	.align		4
.L_99:
        /*0044*/ 	.byte	0x04, 0x36
        /*0046*/ 	.short	(.L_101 - .L_100)
.L_100:
        /*0048*/ 	.word	0x00000008
.L_101:


//--------------------- .nv.callgraph             --------------------------
	.section	.nv.callgraph,"",@"SHT_CUDA_CALLGRAPH"
	.align	4
	.sectionentsize	8
	.align		4
        /*0000*/ 	.word	0x00000000
	.align		4
        /*0004*/ 	.word	0xffffffff
	.align		4
        /*0008*/ 	.word	0x00000000
	.align		4
        /*000c*/ 	.word	0xfffffffe
	.align		4
        /*0010*/ 	.word	0x00000000
	.align		4
        /*0014*/ 	.word	0xfffffffd
	.align		4
        /*0018*/ 	.word	0x00000000
	.align		4
        /*001c*/ 	.word	0xfffffffc


//--------------------- .text._Z15matMul_register6MatrixS_S_ --------------------------
	.section	.text._Z15matMul_register6MatrixS_S_,"ax",@progbits
	.align	128
        .global         _Z15matMul_register6MatrixS_S_
        .type           _Z15matMul_register6MatrixS_S_,@function
        .size           _Z15matMul_register6MatrixS_S_,(.L_x_30 - _Z15matMul_register6MatrixS_S_)
        .other          _Z15matMul_register6MatrixS_S_,@"STO_CUDA_ENTRY STV_DEFAULT"
_Z15matMul_register6MatrixS_S_:
.text._Z15matMul_register6MatrixS_S_:
[----:B------:R-:W-:Y:S01]  /*0000*/  LDC R1, c[0x0][0x37c] ;  /* 0x0000df00ff017b82 */ /* 0x000fe20000000800 */
[----:B------:R-:W0:Y:S07]  /*0010*/  LDCU UR4, c[0x0][0x360] ;  /* 0x00006c00ff0477ac */ /* 0x000e2e0008000800 */
[----:B------:R-:W0:Y:S02]  /*0020*/  LDC R0, c[0x0][0x364] ;  /* 0x0000d900ff007b82 */ /* 0x000e240000000800 */
[----:B0-----:R-:W-:-:S04]  /*0030*/  IMAD R0, R0, UR4, RZ ;  /* 0x0000000400007c24 */ /* 0x001fc8000f8e02ff */
[----:B------:R-:W0:Y:S01]  /*0040*/  I2F.U32.RP R4, R0 ;  /* 0x0000000000047306 */ /* 0x000e220000209000 */
[----:B------:R-:W-:Y:S01]  /*0050*/  IMAD.MOV R5, RZ, RZ, -R0 ;  /* 0x000000ffff057224 */ /* 0x000fe200078e0a00 */
[----:B------:R-:W-:-:S06]  /*0060*/  ISETP.NE.U32.AND P2, PT, R0, RZ, PT ;  /* 0x000000ff0000720c */ /* 0x000fcc0003f45070 */
[----:B0-----:R-:W0:Y:S02]  /*0070*/  MUFU.RCP R4, R4 ;  /* 0x0000000400047308 */ /* 0x001e240000001000 */
[----:B0-----:R-:W-:-:S06]  /*0080*/  VIADD R2, R4, 0xffffffe ;  /* 0x0ffffffe04027836 */ /* 0x001fcc0000000000 */
[----:B------:R0:W1:Y:S02]  /*0090*/  F2I.FTZ.U32.TRUNC.NTZ R3, R2 ;  /* 0x0000000200037305 */ /* 0x000064000021f000 */
[----:B0-----:R-:W-:Y:S02]  /*00a0*/  IMAD.MOV.U32 R2, RZ, RZ, RZ ;  /* 0x000000ffff027224 */ /* 0x001fe400078e00ff */
[----:B-1----:R-:W-:-:S04]  /*00b0*/  IMAD R5, R5, R3, RZ ;  /* 0x0000000305057224 */ /* 0x002fc800078e02ff */
[----:B------:R-:W-:-:S06]  /*00c0*/  IMAD.HI.U32 R3, R3, R5, R2 ;  /* 0x0000000503037227 */ /* 0x000fcc00078e0002 */
[----:B------:R-:W-:-:S04]  /*00d0*/  IMAD.HI.U32 R5, R3, 0x400, RZ ;  /* 0x0000040003057827 */ /* 0x000fc800078e00ff */
[----:B------:R-:W-:-:S04]  /*00e0*/  IMAD.MOV R3, RZ, RZ, -R5 ;  /* 0x000000ffff037224 */ /* 0x000fc800078e0a05 */
[----:B------:R-:W-:-:S05]  /*00f0*/  IMAD R3, R0, R3, 0x400 ;  /* 0x0000040000037424 */ /* 0x000fca00078e0203 */
[----:B------:R-:W-:-:S13]  /*0100*/  ISETP.GE.U32.AND P0, PT, R3, R0, PT ;  /* 0x000000000300720c */ /* 0x000fda0003f06070 */
[----:B------:R-:W-:Y:S02]  /*0110*/  @P0 IMAD.IADD R3, R3, 0x1, -R0 ;  /* 0x0000000103030824 */ /* 0x000fe400078e0a00 */
[----:B------:R-:W-:-:S03]  /*0120*/  @P0 VIADD R5, R5, 0x1 ;  /* 0x0000000105050836 */ /* 0x000fc60000000000 */
[----:B------:R-:W-:-:S13]  /*0130*/  ISETP.GE.U32.AND P1, PT, R3, R0, PT ;  /* 0x000000000300720c */ /* 0x000fda0003f26070 */
[----:B------:R-:W-:Y:S01]  /*0140*/  @P1 VIADD R5, R5, 0x1 ;  /* 0x0000000105051836 */ /* 0x000fe20000000000 */
[----:B------:R-:W-:-:S04]  /*0150*/  @!P2 LOP3.LUT R5, RZ, R0, RZ, 0x33, !PT ;  /* 0x00000000ff05a212 */ /* 0x000fc800078e33ff */
[----:B------:R-:W-:Y:S02]  /*0160*/  LOP3.LUT R0, R5, 0xffff, RZ, 0xc0, !PT ;  /* 0x0000ffff05007812 */ /* 0x000fe400078ec0ff */
[----:B------:R-:W-:-:S07]  /*0170*/  MOV R8, 0x190 ;  /* 0x0000019000087802 */ /* 0x000fce0000000f00 */
[----:B------:R-:W-:Y:S05]  /*0180*/  CALL.REL.NOINC `($__internal_0_$__cuda_sm20_div_u16) ;  /* 0x0000002000947944 */ /* 0x000fea0003c00000 */
[----:B------:R-:W0:Y:S01]  /*0190*/  LDCU UR5, c[0x0][0x380] ;  /* 0x00007000ff0577ac */ /* 0x000e220008000800 */
[----:B------:R-:W-:Y:S01]  /*01a0*/  IMAD.MOV.U32 R82, RZ, RZ, RZ ;  /* 0x000000ffff527224 */ /* 0x000fe200078e00ff */
[----:B------:R-:W-:Y:S02]  /*01b0*/  CS2R R80, SRZ ;  /* 0x0000000000507805 */ /* 0x000fe4000001ff00 */
[----:B------:R-:W-:Y:S02]  /*01c0*/  CS2R R78, SRZ ;  /* 0x00000000004e7805 */ /* 0x000fe4000001ff00 */
[----:B------:R-:W-:Y:S02]  /*01d0*/  CS2R R76, SRZ ;  /* 0x00000000004c7805 */ /* 0x000fe4000001ff00 */
[----:B------:R-:W-:Y:S02]  /*01e0*/  CS2R R74, SRZ ;  /* 0x00000000004a7805 */ /* 0x000fe4000001ff00 */
[----:B------:R-:W-:-:S02]  /*01f0*/  CS2R R72, SRZ ;  /* 0x0000000000487805 */ /* 0x000fc4000001ff00 */
[----:B------:R-:W-:Y:S02]  /*0200*/  CS2R R70, SRZ ;  /* 0x0000000000467805 */ /* 0x000fe4000001ff00 */
        /* <DEDUP_REMOVED lines=9> */
[----:B------:R-:W-:Y:S01]  /*02a0*/  CS2R R46, SRZ ;  /* 0x00000000002e7805 */ /* 0x000fe2000001ff00 */
[----:B0-----:R-:W-:Y:S01]  /*02b0*/  UISETP.GE.AND UP0, UPT, UR5, 0x8, UPT ;  /* 0x000000080500788c */ /* 0x001fe2000bf06270 */
        /* <DEDUP_REMOVED lines=14> */
[----:B------:R-:W-:Y:S01]  /*03a0*/  CS2R R8, SRZ ;  /* 0x0000000000087805 */ /* 0x000fe2000001ff00 */
[----:B------:R-:W-:Y:S01]  /*03b0*/  IMAD.MOV.U32 R7, RZ, RZ, RZ ;  /* 0x000000ffff077224 */ /* 0x000fe200078e00ff */
[----:B------:R-:W0:Y:S01]  /*03c0*/  LDCU.64 UR10, c[0x0][0x358] ;  /* 0x00006b00ff0a77ac */ /* 0x000e220008000a00 */
[----:B------:R-:W-:Y:S05]  /*03d0*/  BRA.U !UP0, `(.L_x_0) ;  /* 0x00000011083c7547 */ /* 0x000fea000b800000 */
[----:B------:R-:W-:Y:S01]  /*03e0*/  VIMNMX.U32 R3, PT, PT, R5, 0x1, !PT ;  /* 0x0000000105037848 */ /* 0x000fe20007fe0000 */
[----:B------:R-:W-:Y:S01]  /*03f0*/  USHF.R.S32.HI UR4, URZ, 0x1f, UR5 ;  /* 0x0000001fff047899 */ /* 0x000fe20008011405 */
[----:B------:R-:W-:Y:S02]  /*0400*/  IMAD.SHL.U32 R2, R6, 0x4, RZ ;  /* 0x0000000406027824 */ /* 0x000fe400078e00ff */
[C---:B------:R-:W-:Y:S01]  /*0410*/  LOP3.LUT R4, R3.reuse, 0x7fc, RZ, 0xc0, !PT ;  /* 0x000007fc03047812 */ /* 0x040fe200078ec0ff */
[----:B------:R-:W-:Y:S01]  /*0420*/  ULEA.HI UR4, UR4, UR5, URZ, 0x3 ;  /* 0x0000000504047291 */ /* 0x000fe2000f8f18ff */
[----:B------:R-:W-:Y:S01]  /*0430*/  IMAD.MOV.U32 R5, RZ, RZ, RZ ;  /* 0x000000ffff057224 */ /* 0x000fe200078e00ff */
[----:B------:R-:W-:Y:S01]  /*0440*/  LOP3.LUT R3, R3, 0x3, RZ, 0xc0, !PT ;  /* 0x0000000303037812 */ /* 0x000fe200078ec0ff */
[----:B------:R-:W-:Y:S01]  /*0450*/  IMAD.MOV.U32 R82, RZ, RZ, RZ ;  /* 0x000000ffff527224 */ /* 0x000fe200078e00ff */
[----:B------:R-:W-:Y:S01]  /*0460*/  LOP3.LUT R2, R2, 0xffff, RZ, 0xc0, !PT ;  /* 0x0000ffff02027812 */ /* 0x000fe200078ec0ff */
[----:B------:R-:W-:Y:S01]  /*0470*/  USHF.R.S32.HI UR5, URZ, 0x3, UR4 ;  /* 0x00000003ff057899 */ /* 0x000fe20008011404 */
[----:B------:R-:W-:-:S11]  /*0480*/  IADD3 R0, PT, PT, -R4, RZ, RZ ;  /* 0x000000ff04007210 */ /* 0x000fd60007ffe1ff */
.L_x_5:
[----:B------:R-:W1:Y:S01]  /*0490*/  LDCU UR4, c[0x0][0x360] ;  /* 0x00006c00ff0477ac */ /* 0x000e620008000800 */
[----:B------:R-:W1:Y:S02]  /*04a0*/  LDCU UR6, c[0x0][0x364] ;  /* 0x00006c80ff0677ac */ /* 0x000e640008000800 */
[----:B-1----:R-:W-:-:S04]  /*04b0*/  UIMAD UR4, UR4, UR6, URZ ;  /* 0x00000006040472a4 */ /* 0x002fc8000f8e02ff */
[----:B------:R-:W-:-:S09]  /*04c0*/  UISETP.GT.U32.AND UP0, UPT, UR4, 0x400, UPT ;  /* 0x000004000400788c */ /* 0x000fd2000bf04070 */
[----:B------:R-:W-:Y:S05]  /*04d0*/  BRA.U UP0, `(.L_x_1) ;  /* 0x0000000900847547 */ /* 0x000fea000b800000 */
[----:B------:R-:W1:Y:S01]  /*04e0*/  LDCU UR4, c[0x0][0x360] ;  /* 0x00006c00ff0477ac */ /* 0x000e620008000800 */
[----:B------:R-:W-:Y:S01]  /*04f0*/  IMAD.MOV.U32 R83, RZ, RZ, RZ ;  /* 0x000000ffff537224 */ /* 0x000fe200078e00ff */
[----:B------:R-:W1:Y:S02]  /*0500*/  LDCU UR6, c[0x0][0x364] ;  /* 0x00006c80ff0677ac */ /* 0x000e640008000800 */
[----:B-1----:R-:W-:-:S04]  /*0510*/  UIMAD UR4, UR4, UR6, URZ ;  /* 0x00000006040472a4 */ /* 0x002fc8000f8e02ff */
[----:B------:R-:W-:-:S09]  /*0520*/  UISETP.GT.U32.AND UP0, UPT, UR4, 0x100, UPT ;  /* 0x000001000400788c */ /* 0x000fd2000bf04070 */
[----:B------:R-:W-:Y:S05]  /*0530*/  BRA.U UP0, `(.L_x_2) ;  /* 0x0000000500407547 */ /* 0x000fea000b800000 */
[----:B------:R-:W1:Y:S01]  /*0540*/  S2UR UR8, SR_CgaCtaId ;  /* 0x00000000000879c3 */ /* 0x000e620000008800 */
[----:B------:R-:W2:Y:S01]  /*0550*/  S2R R83, SR_CTAID.Y ;  /* 0x0000000000537919 */ /* 0x000ea20000002600 */
[----:B------:R-:W-:Y:S01]  /*0560*/  UMOV UR4, 0x400 ;  /* 0x0000040000047882 */ /* 0x000fe20000000000 */
[----:B------:R-:W-:Y:S01]  /*0570*/  IMAD.MOV.U32 R88, RZ, RZ, R0 ;  /* 0x000000ffff587224 */ /* 0x000fe200078e0000 */
[----:B------:R-:W-:Y:S01]  /*0580*/  UIADD3 UR7, UPT, UPT, UR4, 0x1000, URZ ;  /* 0x0000100004077890 */ /* 0x000fe2000fffe0ff */
[----:B------:R-:W3:Y:S01]  /*0590*/  S2R R84, SR_TID.Y ;  /* 0x0000000000547919 */ /* 0x000ee20000002200 */
[----:B------:R-:W-:Y:S01]  /*05a0*/  LOP3.LUT R87, R6, 0xffff, RZ, 0xc0, !PT ;  /* 0x0000ffff06577812 */ /* 0x000fe200078ec0ff */
[----:B------:R-:W4:Y:S01]  /*05b0*/  LDCU UR12, c[0x0][0x380] ;  /* 0x00007000ff0c77ac */ /* 0x000f220008000800 */
[----:B------:R-:W0:Y:S01]  /*05c0*/  S2R R85, SR_TID.X ;  /* 0x0000000000557919 */ /* 0x000e220000002100 */
[----:B------:R-:W0:Y:S01]  /*05d0*/  LDCU UR9, c[0x0][0x390] ;  /* 0x00007200ff0977ac */ /* 0x000e220008000800 */
[----:B------:R-:W0:Y:S01]  /*05e0*/  S2R R86, SR_CTAID.X ;  /* 0x0000000000567919 */ /* 0x000e220000002500 */
[----:B-1----:R-:W-:-:S02]  /*05f0*/  ULEA UR6, UR8, UR4, 0x18 ;  /* 0x0000000408067291 */ /* 0x002fc4000f8ec0ff */
[----:B------:R-:W-:Y:S01]  /*0600*/  ULEA UR7, UR8, UR7, 0x18 ;  /* 0x0000000708077291 */ /* 0x000fe2000f8ec0ff */
[----:B----4-:R-:W-:-:S11]  /*0610*/  UMOV UR4, URZ ;  /* 0x000000ff00047c82 */ /* 0x010fd60008000000 */
.L_x_3:
[----:B------:R-:W0:Y:S01]  /*0620*/  LDCU UR8, c[0x0][0x360] ;  /* 0x00006c00ff0877ac */ /* 0x000e220008000800 */
[----:B-1----:R-:W1:Y:S01]  /*0630*/  LDC.64 R24, c[0x0][0x388] ;  /* 0x0000e200ff187b82 */ /* 0x002e620000000a00 */
[----:B0--3--:R-:W-:-:S05]  /*0640*/  IMAD R89, R84, UR8, R85 ;  /* 0x0000000854597c24 */ /* 0x009fca000f8e0255 */
[----:B------:R-:W-:Y:S02]  /*0650*/  SHF.R.U32.HI R90, RZ, 0x3, R89 ;  /* 0x00000003ff5a7819 */ /* 0x000fe40000011659 */
[----:B------:R-:W-:-:S03]  /*0660*/  LOP3.LUT R28, R89, 0x7, RZ, 0xc0, !PT ;  /* 0x00000007591c7812 */ /* 0x000fc600078ec0ff */
[----:B--2---:R-:W-:Y:S02]  /*0670*/  IMAD R26, R83, 0x80, R90 ;  /* 0x00000080531a7824 */ /* 0x004fe400078e025a */
[----:B------:R-:W-:Y:S02]  /*0680*/  IMAD R53, R5, 0x8, R28 ;  /* 0x0000000805357824 */ /* 0x000fe400078e021c */
[C---:B------:R-:W-:Y:S02]  /*0690*/  IMAD R30, R87.reuse, UR4, R26 ;  /* 0x00000004571e7c24 */ /* 0x040fe4000f8e021a */
[----:B------:R-:W0:Y:S01]  /*06a0*/  LDC.64 R26, c[0x0][0x398] ;  /* 0x0000e600ff1a7b82 */ /* 0x000e220000000a00 */
[----:B------:R-:W-:Y:S02]  /*06b0*/  IMAD R28, R86, 0x80, R90 ;  /* 0x00000080561c7824 */ /* 0x000fe400078e025a */
[----:B------:R-:W-:Y:S02]  /*06c0*/  IMAD.IADD R52, R87, 0x1, R30 ;  /* 0x0000000157347824 */ /* 0x000fe400078e021e */
[----:B------:R-:W-:-:S02]  /*06d0*/  IMAD R28, R53, UR9, R28 ;  /* 0x00000009351c7c24 */ /* 0x000fc4000f8e021c */
[C---:B------:R-:W-:Y:S02]  /*06e0*/  IMAD.IADD R56, R87.reuse, 0x1, R52 ;  /* 0x0000000157387824 */ /* 0x040fe400078e0234 */
[C---:B------:R-:W-:Y:S02]  /*06f0*/  IMAD R93, R87.reuse, UR4, R28 ;  /* 0x00000004575d7c24 */ /* 0x040fe4000f8e021c */
[----:B------:R-:W-:Y:S02]  /*0700*/  IMAD.IADD R92, R87, 0x1, R56 ;  /* 0x00000001575c7824 */ /* 0x000fe400078e0238 */
[--C-:B------:R-:W-:Y:S02]  /*0710*/  IMAD R57, R30, UR12, R53.reuse ;  /* 0x0000000c1e397c24 */ /* 0x100fe4000f8e0235 */
[--C-:B------:R-:W-:Y:S02]  /*0720*/  IMAD R29, R52, UR12, R53.reuse ;  /* 0x0000000c341d7c24 */ /* 0x100fe4000f8e0235 */
[----:B------:R-:W-:-:S02]  /*0730*/  IMAD R31, R56, UR12, R53 ;  /* 0x0000000c381f7c24 */ /* 0x000fc4000f8e0235 */
[----:B------:R-:W-:Y:S02]  /*0740*/  IMAD R53, R92, UR12, R53 ;  /* 0x0000000c5c357c24 */ /* 0x000fe4000f8e0235 */
[----:B-1----:R-:W-:-:S04]  /*0750*/  IMAD.WIDE.U32 R56, R57, 0x4, R24 ;  /* 0x0000000439387825 */ /* 0x002fc800078e0018 */
[----:B0-----:R-:W-:Y:S01]  /*0760*/  IMAD.WIDE R26, R93, 0x4, R26 ;  /* 0x000000045d1a7825 */ /* 0x001fe200078e021a */
[----:B------:R0:W2:Y:S03]  /*0770*/  LDG.E R91, desc[UR10][R56.64] ;  /* 0x0000000a385b7981 */ /* 0x0000a6000c1e1900 */
[--C-:B------:R-:W-:Y:S01]  /*0780*/  IMAD.WIDE.U32 R28, R29, 0x4, R24.reuse ;  /* 0x000000041d1c7825 */ /* 0x100fe200078e0018 */
[----:B------:R-:W-:Y:S02]  /*0790*/  IADD3 R52, P0, PT, R26, R2, RZ ;  /* 0x000000021a347210 */ /* 0x000fe40007f1e0ff */
[----:B------:R-:W3:Y:S01]  /*07a0*/  LDG.E R26, desc[UR10][R26.64] ;  /* 0x0000000a1a1a7981 */ /* 0x000ee2000c1e1900 */
[----:B------:R-:W-:-:S03]  /*07b0*/  IMAD.WIDE.U32 R30, R31, 0x4, R24 ;  /* 0x000000041f1e7825 */ /* 0x000fc600078e0018 */
[----:B------:R1:W4:Y:S01]  /*07c0*/  LDG.E R28, desc[UR10][R28.64] ;  /* 0x0000000a1c1c7981 */ /* 0x000322000c1e1900 */
[----:B------:R-:W-:-:S03]  /*07d0*/  IMAD.WIDE.U32 R24, R53, 0x4, R24 ;  /* 0x0000000435187825 */ /* 0x000fc600078e0018 */
[----:B------:R-:W5:Y:S01]  /*07e0*/  LDG.E R30, desc[UR10][R30.64] ;  /* 0x0000000a1e1e7981 */ /* 0x000f62000c1e1900 */
[----:B------:R-:W-:Y:S01]  /*07f0*/  IMAD.X R53, RZ, RZ, R27, P0 ;  /* 0x000000ffff357224 */ /* 0x000fe200000e061b */
[C---:B0-----:R-:W-:Y:S02]  /*0800*/  IADD3 R56, P0, PT, R2.reuse, R52, RZ ;  /* 0x0000003402387210 */ /* 0x041fe40007f1e0ff */
[----:B------:R0:W5:Y:S03]  /*0810*/  LDG.E R24, desc[UR10][R24.64] ;  /* 0x0000000a18187981 */ /* 0x000166000c1e1900 */
[----:B------:R-:W-:Y:S01]  /*0820*/  IMAD.X R57, RZ, RZ, R53, P0 ;  /* 0x000000ffff397224 */ /* 0x000fe200000e0635 */
[----:B------:R-:W-:Y:S01]  /*0830*/  IADD3 R92, P0, PT, R2, R56, RZ ;  /* 0x00000038025c7210 */ /* 0x000fe20007f1e0ff */
[----:B------:R0:W5:Y:S03]  /*0840*/  LDG.E R52, desc[UR10][R52.64] ;  /* 0x0000000a34347981 */ /* 0x000166000c1e1900 */
[----:B------:R-:W-:Y:S01]  /*0850*/  IADD3.X R93, PT, PT, RZ, R57, RZ, P0, !PT ;  /* 0x00000039ff5d7210 */ /* 0x000fe200007fe4ff */
[----:B------:R0:W5:Y:S04]  /*0860*/  LDG.E R56, desc[UR10][R56.64] ;  /* 0x0000000a38387981 */ /* 0x000168000c1e1900 */
[----:B------:R0:W5:Y:S01]  /*0870*/  LDG.E R92, desc[UR10][R92.64] ;  /* 0x0000000a5c5c7981 */ /* 0x000162000c1e1900 */
[----:B-1----:R-:W-:-:S02]  /*0880*/  IMAD.SHL.U32 R29, R89, 0x4, RZ ;  /* 0x00000004591d7824 */ /* 0x002fc400078e00ff */
[----:B------:R-:W-:-:S03]  /*0890*/  IMAD.SHL.U32 R89, R89, 0x200, RZ ;  /* 0x0000020059597824 */ /* 0x000fc600078e00ff */
[----:B------:R-:W-:Y:S02]  /*08a0*/  LOP3.LUT R29, R29, 0x1c, RZ, 0xc0, !PT ;  /* 0x0000001c1d1d7812 */ /* 0x000fe400078ec0ff */
[----:B------:R-:W-:Y:S01]  /*08b0*/  LOP3.LUT R89, R89, 0xe00, RZ, 0xc0, !PT ;  /* 0x00000e0059597812 */ /* 0x000fe200078ec0ff */
[----:B------:R-:W-:Y:S02]  /*08c0*/  IMAD R90, R87, UR4, R90 ;  /* 0x00000004575a7c24 */ /* 0x000fe4000f8e025a */
[----:B------:R-:W-:Y:S02]  /*08d0*/  VIADD R29, R29, UR6 ;  /* 0x000000061d1d7c36 */ /* 0x000fe40008000000 */
[----:B------:R-:W-:Y:S02]  /*08e0*/  VIADD R89, R89, UR7 ;  /* 0x0000000759597c36 */ /* 0x000fe40008000000 */
[C---:B------:R-:W-:Y:S02]  /*08f0*/  IMAD R29, R90.reuse, 0x20, R29 ;  /* 0x000000205a1d7824 */ /* 0x040fe400078e021d */
[----:B------:R-:W-:-:S02]  /*0900*/  IMAD R89, R90, 0x4, R89 ;  /* 0x000000045a597824 */ /* 0x000fc400078e0259 */
[C---:B0-----:R-:W-:Y:S02]  /*0910*/  IMAD R25, R87.reuse, 0x20, R29 ;  /* 0x0000002057197824 */ /* 0x041fe400078e021d */
[C---:B------:R-:W-:Y:S02]  /*0920*/  IMAD R27, R87.reuse, 0x4, R89 ;  /* 0x00000004571b7824 */ /* 0x040fe400078e0259 */
[C---:B------:R-:W-:Y:S02]  /*0930*/  IMAD R31, R87.reuse, 0x20, R25 ;  /* 0x00000020571f7824 */ /* 0x040fe400078e0219 */
[----:B------:R-:W-:-:S03]  /*0940*/  IMAD R53, R87, 0x4, R27 ;  /* 0x0000000457357824 */ /* 0x000fc600078e021b */
[C---:B------:R-:W-:Y:S01]  /*0950*/  LEA R57, R87.reuse, R31, 0x5 ;  /* 0x0000001f57397211 */ /* 0x040fe200078e28ff */
[----:B------:R-:W-:Y:S02]  /*0960*/  IMAD R93, R87, 0x4, R53 ;  /* 0x00000004575d7824 */ /* 0x000fe400078e0235 */
[----:B------:R-:W-:-:S05]  /*0970*/  VIADD R88, R88, 0x4 ;  /* 0x0000000458587836 */ /* 0x000fca0000000000 */
[----:B------:R-:W-:Y:S01]  /*0980*/  ISETP.NE.AND P0, PT, R88, RZ, PT ;  /* 0x000000ff5800720c */ /* 0x000fe20003f05270 */
[----:B------:R-:W-:Y:S01]  /*0990*/  UIADD3 UR4, UPT, UPT, UR4, 0x4, URZ ;  /* 0x0000000404047890 */ /* 0x000fe2000fffe0ff */
[----:B--2---:R1:W-:Y:S04]  /*09a0*/  STS [R29], R91 ;  /* 0x0000005b1d007388 */ /* 0x0043e80000000800 */
[----:B---3--:R1:W-:Y:S04]  /*09b0*/  STS [R89], R26 ;  /* 0x0000001a59007388 */ /* 0x0083e80000000800 */
[----:B----4-:R1:W-:Y:S04]  /*09c0*/  STS [R25], R28 ;  /* 0x0000001c19007388 */ /* 0x0103e80000000800 */
[----:B-----5:R1:W-:Y:S04]  /*09d0*/  STS [R27], R52 ;  /* 0x000000341b007388 */ /* 0x0203e80000000800 */
[----:B------:R1:W-:Y:S04]  /*09e0*/  STS [R31], R30 ;  /* 0x0000001e1f007388 */ /* 0x0003e80000000800 */
[----:B------:R1:W-:Y:S04]  /*09f0*/  STS [R53], R56 ;  /* 0x0000003835007388 */ /* 0x0003e80000000800 */
[----:B------:R1:W-:Y:S04]  /*0a00*/  STS [R57], R24 ;  /* 0x0000001839007388 */ /* 0x0003e80000000800 */
[----:B------:R1:W-:Y:S01]  /*0a10*/  STS [R93], R92 ;  /* 0x0000005c5d007388 */ /* 0x0003e20000000800 */
[----:B------:R-:W-:Y:S05]  /*0a20*/  @P0 BRA `(.L_x_3) ;  /* 0xfffffff800fc0947 */ /* 0x000fea000383ffff */
[----:B------:R-:W-:-:S07]  /*0a30*/  IMAD.MOV.U32 R83, RZ, RZ, R4 ;  /* 0x000000ffff537224 */ /* 0x000fce00078e0004 */
.L_x_2:
[----:B------:R-:W-:-:S13]  /*0a40*/  ISETP.NE.AND P0, PT, R3, RZ, PT ;  /* 0x000000ff0300720c */ /* 0x000fda0003f05270 */
[----:B------:R-:W-:Y:S05]  /*0a50*/  @!P0 BRA `(.L_x_1) ;  /* 0x0000000400248947 */ /* 0x000fea0003800000 */
[----:B-1----:R-:W1:Y:S01]  /*0a60*/  S2R R30, SR_TID.Y ;  /* 0x00000000001e7919 */ /* 0x002e620000002200 */
[----:B------:R-:W1:Y:S01]  /*0a70*/  LDCU UR4, c[0x0][0x360] ;  /* 0x00006c00ff0477ac */ /* 0x000e620008000800 */
[----:B------:R-:W2:Y:S01]  /*0a80*/  LDC.64 R24, c[0x0][0x388] ;  /* 0x0000e200ff187b82 */ /* 0x000ea20000000a00 */
[----:B------:R-:W-:Y:S01]  /*0a90*/  LOP3.LUT R52, R6, 0xffff, RZ, 0xc0, !PT ;  /* 0x0000ffff06347812 */ /* 0x000fe200078ec0ff */
[----:B------:R-:W1:Y:S01]  /*0aa0*/  S2R R31, SR_TID.X ;  /* 0x00000000001f7919 */ /* 0x000e620000002100 */
[----:B------:R-:W3:Y:S01]  /*0ab0*/  LDCU UR6, c[0x0][0x390] ;  /* 0x00007200ff0677ac */ /* 0x000ee20008000800 */
[----:B------:R-:W4:Y:S01]  /*0ac0*/  S2R R84, SR_CTAID.Y ;  /* 0x0000000000547919 */ /* 0x000f220000002600 */
[----:B------:R-:W5:Y:S03]  /*0ad0*/  LDCU UR7, c[0x0][0x380] ;  /* 0x00007000ff0777ac */ /* 0x000f660008000800 */
[----:B------:R-:W0:Y:S01]  /*0ae0*/  LDC.64 R26, c[0x0][0x398] ;  /* 0x0000e600ff1a7b82 */ /* 0x000e220000000a00 */
[----:B------:R-:W3:Y:S01]  /*0af0*/  S2R R86, SR_CTAID.X ;  /* 0x0000000000567919 */ /* 0x000ee20000002500 */
[----:B-1----:R-:W-:-:S05]  /*0b00*/  IMAD R56, R30, UR4, R31 ;  /* 0x000000041e387c24 */ /* 0x002fca000f8e021f */
[----:B------:R-:W-:Y:S02]  /*0b10*/  SHF.R.U32.HI R57, RZ, 0x3, R56 ;  /* 0x00000003ff397819 */ /* 0x000fe40000011638 */
[----:B------:R-:W-:-:S03]  /*0b20*/  LOP3.LUT R28, R56, 0x7, RZ, 0xc0, !PT ;  /* 0x00000007381c7812 */ /* 0x000fc600078ec0ff */
[--C-:B----4-:R-:W-:Y:S02]  /*0b30*/  IMAD R53, R84, 0x80, R57.reuse ;  /* 0x0000008054357824 */ /* 0x110fe400078e0239 */
[----:B------:R-:W-:Y:S02]  /*0b40*/  IMAD R28, R5, 0x8, R28 ;  /* 0x00000008051c7824 */ /* 0x000fe400078e021c */
[----:B---3--:R-:W-:Y:S02]  /*0b50*/  IMAD R29, R86, 0x80, R57 ;  /* 0x00000080561d7824 */ /* 0x008fe400078e0239 */
[----:B------:R-:W-:Y:S02]  /*0b60*/  IMAD R53, R83, R52, R53 ;  /* 0x0000003453357224 */ /* 0x000fe400078e0235 */
[----:B------:R-:W-:Y:S02]  /*0b70*/  IMAD R84, R28, UR6, R29 ;  /* 0x000000061c547c24 */ /* 0x000fe4000f8e021d */
[----:B-----5:R-:W-:-:S02]  /*0b80*/  IMAD R29, R53, UR7, R28 ;  /* 0x00000007351d7c24 */ /* 0x020fc4000f8e021c */
[----:B------:R-:W-:Y:S02]  /*0b90*/  IMAD R85, R83, R52, R84 ;  /* 0x0000003453557224 */ /* 0x000fe400078e0254 */
[----:B--2---:R-:W-:-:S04]  /*0ba0*/  IMAD.WIDE.U32 R28, R29, 0x4, R24 ;  /* 0x000000041d1c7825 */ /* 0x004fc800078e0018 */
[----:B0-----:R-:W-:Y:S02]  /*0bb0*/  IMAD.WIDE R26, R85, 0x4, R26 ;  /* 0x00000004551a7825 */ /* 0x001fe400078e021a */
[----:B------:R-:W2:Y:S04]  /*0bc0*/  LDG.E R28, desc[UR10][R28.64] ;  /* 0x0000000a1c1c7981 */ /* 0x000ea8000c1e1900 */
[----:B------:R-:W3:Y:S01]  /*0bd0*/  LDG.E R86, desc[UR10][R26.64] ;  /* 0x0000000a1a567981 */ /* 0x000ee2000c1e1900 */
[----:B------:R-:W0:Y:S01]  /*0be0*/  S2UR UR6, SR_CgaCtaId ;  /* 0x00000000000679c3 */ /* 0x000e220000008800 */
[----:B------:R-:W-:Y:S01]  /*0bf0*/  UMOV UR4, 0x400 ;  /* 0x0000040000047882 */ /* 0x000fe20000000000 */
[C---:B------:R-:W-:Y:S01]  /*0c00*/  IMAD.SHL.U32 R84, R56.reuse, 0x4, RZ ;  /* 0x0000000438547824 */ /* 0x040fe200078e00ff */
[----:B------:R-:W-:Y:S01]  /*0c10*/  ISETP.NE.AND P0, PT, R3, 0x1, PT ;  /* 0x000000010300780c */ /* 0x000fe20003f05270 */
[----:B------:R-:W-:-:S02]  /*0c20*/  IMAD.SHL.U32 R56, R56, 0x200, RZ ;  /* 0x0000020038387824 */ /* 0x000fc400078e00ff */
[----:B------:R-:W-:Y:S01]  /*0c30*/  IMAD R83, R83, R52, R57 ;  /* 0x0000003453537224 */ /* 0x000fe200078e0239 */
[----:B------:R-:W-:Y:S02]  /*0c40*/  LOP3.LUT R84, R84, 0x1c, RZ, 0xc0, !PT ;  /* 0x0000001c54547812 */ /* 0x000fe400078ec0ff */
[----:B------:R-:W-:Y:S01]  /*0c50*/  LOP3.LUT R56, R56, 0xe00, RZ, 0xc0, !PT ;  /* 0x00000e0038387812 */ /* 0x000fe200078ec0ff */
[----:B0-----:R-:W-:Y:S02]  /*0c60*/  ULEA UR8, UR6, UR4, 0x18 ;  /* 0x0000000406087291 */ /* 0x001fe4000f8ec0ff */
[----:B------:R-:W-:-:S04]  /*0c70*/  UIADD3 UR4, UPT, UPT, UR4, 0x1000, URZ ;  /* 0x0000100004047890 */ /* 0x000fc8000fffe0ff */
[----:B------:R-:W-:Y:S01]  /*0c80*/  ULEA UR4, UR6, UR4, 0x18 ;  /* 0x0000000406047291 */ /* 0x000fe2000f8ec0ff */
[----:B------:R-:W-:-:S05]  /*0c90*/  VIADD R84, R84, UR8 ;  /* 0x0000000854547c36 */ /* 0x000fca0008000000 */
[----:B------:R-:W-:Y:S01]  /*0ca0*/  VIADD R56, R56, UR4 ;  /* 0x0000000438387c36 */ /* 0x000fe20008000000 */
[----:B------:R-:W-:-:S03]  /*0cb0*/  LEA R57, R83, R84, 0x5 ;  /* 0x0000005453397211 */ /* 0x000fc600078e28ff */
[----:B------:R-:W-:Y:S02]  /*0cc0*/  IMAD R83, R83, 0x4, R56 ;  /* 0x0000000453537824 */ /* 0x000fe400078e0238 */
[----:B--2---:R2:W-:Y:S04]  /*0cd0*/  STS [R57], R28 ;  /* 0x0000001c39007388 */ /* 0x0045e80000000800 */
[----:B---3--:R2:W-:Y:S01]  /*0ce0*/  STS [R83], R86 ;  /* 0x0000005653007388 */ /* 0x0085e20000000800 */
[----:B------:R-:W-:Y:S05]  /*0cf0*/  @!P0 BRA `(.L_x_1) ;  /* 0x00000000007c8947 */ /* 0x000fea0003800000 */
[----:B------:R-:W-:Y:S01]  /*0d00*/  ISETP.NE.AND P0, PT, R3, 0x2, PT ;  /* 0x000000020300780c */ /* 0x000fe20003f05270 */
[----:B------:R-:W2:Y:S01]  /*0d10*/  LDCU UR4, c[0x0][0x360] ;  /* 0x00006c00ff0477ac */ /* 0x000ea20008000800 */
[----:B------:R-:W-:-:S11]  /*0d20*/  IMAD.IADD R85, R53, 0x1, R52 ;  /* 0x0000000135557824 */ /* 0x000fd600078e0234 */
[----:B------:R-:W0:Y:S01]  /*0d30*/  @P0 LDC R29, c[0x0][0x360] ;  /* 0x0000d800ff1d0b82 */ /* 0x000e220000000800 */
[C-C-:B--2---:R-:W-:Y:S02]  /*0d40*/  IMAD R28, R30.reuse, UR4, R31.reuse ;  /* 0x000000041e1c7c24 */ /* 0x144fe4000f8e021f */
[----:B0-----:R-:W-:-:S03]  /*0d50*/  @P0 IMAD R31, R30, R29, R31 ;  /* 0x0000001d1e1f0224 */ /* 0x001fc600078e021f */
[----:B------:R-:W-:Y:S02]  /*0d60*/  LOP3.LUT R30, R28, 0x7, RZ, 0xc0, !PT ;  /* 0x000000071c1e7812 */ /* 0x000fe400078ec0ff */
[----:B------:R-:W-:Y:S01]  /*0d70*/  IADD3 R28, P1, PT, R26, R2, RZ ;  /* 0x000000021a1c7210 */ /* 0x000fe20007f3e0ff */
[----:B------:R-:W-:Y:S01]  /*0d80*/  @P0 IMAD.IADD R26, R85, 0x1, R52 ;  /* 0x00000001551a0824 */ /* 0x000fe200078e0234 */
[----:B------:R-:W-:Y:S01]  /*0d90*/  @P0 LOP3.LUT R56, R31, 0x7, RZ, 0xc0, !PT ;  /* 0x000000071f380812 */ /* 0x000fe200078ec0ff */
[C---:B------:R-:W-:Y:S02]  /*0da0*/  IMAD R30, R5.reuse, 0x8, R30 ;  /* 0x00000008051e7824 */ /* 0x040fe400078e021e */
[----:B------:R-:W-:Y:S02]  /*0db0*/  IMAD.X R29, RZ, RZ, R27, P1 ;  /* 0x000000ffff1d7224 */ /* 0x000fe400008e061b */
[----:B------:R-:W-:Y:S02]  /*0dc0*/  @P0 IMAD R53, R5, 0x8, R56 ;  /* 0x0000000805350824 */ /* 0x000fe400078e0238 */
[----:B------:R-:W-:-:S02]  /*0dd0*/  IMAD R31, R85, UR7, R30 ;  /* 0x00000007551f7c24 */ /* 0x000fc4000f8e021e */
[----:B------:R-:W-:Y:S01]  /*0de0*/  @P0 IMAD R53, R26, UR7, R53 ;  /* 0x000000071a350c24 */ /* 0x000fe2000f8e0235 */
[----:B------:R-:W-:Y:S01]  /*0df0*/  @P0 IADD3 R26, P1, PT, R2, R28, RZ ;  /* 0x0000001c021a0210 */ /* 0x000fe20007f3e0ff */
[--C-:B------:R-:W-:Y:S01]  /*0e00*/  IMAD.WIDE.U32 R30, R31, 0x4, R24.reuse ;  /* 0x000000041f1e7825 */ /* 0x100fe200078e0018 */
[----:B------:R-:W2:Y:S03]  /*0e10*/  LDG.E R28, desc[UR10][R28.64] ;  /* 0x0000000a1c1c7981 */ /* 0x000ea6000c1e1900 */
[----:B------:R-:W-:Y:S02]  /*0e20*/  @P0 IMAD.WIDE.U32 R24, R53, 0x4, R24 ;  /* 0x0000000435180825 */ /* 0x000fe400078e0018 */
[----:B------:R-:W3:Y:S02]  /*0e30*/  LDG.E R30, desc[UR10][R30.64] ;  /* 0x0000000a1e1e7981 */ /* 0x000ee4000c1e1900 */
[----:B------:R-:W-:-:S02]  /*0e40*/  @P0 IMAD.X R27, RZ, RZ, R29, P1 ;  /* 0x000000ffff1b0224 */ /* 0x000fc400008e061d */
[----:B------:R-:W4:Y:S04]  /*0e50*/  @P0 LDG.E R24, desc[UR10][R24.64] ;  /* 0x0000000a18180981 */ /* 0x000f28000c1e1900 */
[----:B------:R-:W5:Y:S01]  /*0e60*/  @P0 LDG.E R26, desc[UR10][R26.64] ;  /* 0x0000000a1a1a0981 */ /* 0x000f62000c1e1900 */
[C---:B------:R-:W-:Y:S02]  /*0e70*/  IMAD R85, R52.reuse, 0x20, R57 ;  /* 0x0000002034557824 */ /* 0x040fe400078e0239 */
[C---:B------:R-:W-:Y:S02]  /*0e80*/  IMAD R83, R52.reuse, 0x4, R83 ;  /* 0x0000000434537824 */ /* 0x040fe400078e0253 */
[----:B------:R-:W-:-:S03]  /*0e90*/  @P0 IMAD R53, R52, 0x20, R85 ;  /* 0x0000002034350824 */ /* 0x000fc600078e0255 */
[----:B------:R-:W-:Y:S01]  /*0ea0*/  @P0 LEA R57, R52, R83, 0x2 ;  /* 0x0000005334390211 */ /* 0x000fe200078e10ff */
[----:B---3--:R3:W-:Y:S04]  /*0eb0*/  STS [R85], R30 ;  /* 0x0000001e55007388 */ /* 0x0087e80000000800 */
[----:B--2---:R3:W-:Y:S04]  /*0ec0*/  STS [R83], R28 ;  /* 0x0000001c53007388 */ /* 0x0047e80000000800 */
[----:B----4-:R3:W-:Y:S04]  /*0ed0*/  @P0 STS [R53], R24 ;  /* 0x0000001835000388 */ /* 0x0107e80000000800 */
[----:B-----5:R3:W-:Y:S02]  /*0ee0*/  @P0 STS [R57], R26 ;  /* 0x0000001a39000388 */ /* 0x0207e40000000800 */
.L_x_1:
[----:B------:R-:W4:Y:S01]  /*0ef0*/  S2UR UR6, SR_CgaCtaId ;  /* 0x00000000000679c3 */ /* 0x000f220000008800 */
[----:B---3--:R-:W3:Y:S01]  /*0f00*/  S2R R85, SR_TID.Y ;  /* 0x0000000000557919 */ /* 0x008ee20000002200 */
[----:B------:R-:W-:Y:S02]  /*0f10*/  UMOV UR4, 0x400 ;  /* 0x0000040000047882 */ /* 0x000fe40000000000 */
[----:B------:R-:W-:Y:S01]  /*0f20*/  UIADD3 UR8, UPT, UPT, UR4, 0x1000, URZ ;  /* 0x0000100004087890 */ /* 0x000fe2000fffe0ff */
[----:B------:R-:W0:Y:S03]  /*0f30*/  S2R R87, SR_TID.X ;  /* 0x0000000000577919 */ /* 0x000e260000002100 */
[----:B------:R-:W-:Y:S01]  /*0f40*/  BAR.SYNC.DEFER_BLOCKING 0x0 ;  /* 0x0000000000007b1d */ /* 0x000fe20000010000 */
[----:B----4-:R-:W-:Y:S02]  /*0f50*/  ULEA UR7, UR6, UR4, 0x18 ;  /* 0x0000000406077291 */ /* 0x010fe4000f8ec0ff */
[----:B------:R-:W-:-:S03]  /*0f60*/  ULEA UR8, UR6, UR8, 0x18 ;  /* 0x0000000806087291 */ /* 0x000fc6000f8ec0ff */
[----:B------:R-:W-:-:S09]  /*0f70*/  UMOV UR4, URZ ;  /* 0x000000ff00047c82 */ /* 0x000fd20008000000 */
.L_x_4:
[----:B------:R-:W-:Y:S02]  /*0f80*/  ULEA UR6, UR4, UR7, 0x2 ;  /* 0x0000000704067291 */ /* 0x000fe4000f8e10ff */
[----:B------:R-:W-:Y:S02]  /*0f90*/  ULEA UR9, UR4, UR8, 0x9 ;  /* 0x0000000804097291 */ /* 0x000fe4000f8e48ff */
[----:B------:R-:W-:Y:S02]  /*0fa0*/  UIADD3 UR4, UPT, UPT, UR4, 0x1, URZ ;  /* 0x0000000104047890 */ /* 0x000fe4000fffe0ff */
[----:B-1-3--:R-:W-:Y:S02]  /*0fb0*/  LEA R52, R85, UR6, 0x8 ;  /* 0x0000000655347c11 */ /* 0x00afe4000f8e40ff */
[----:B0-2---:R-:W-:Y:S01]  /*0fc0*/  LEA R83, R87, UR9, 0x5 ;  /* 0x0000000957537c11 */ /* 0x005fe2000f8e28ff */
[----:B------:R-:W-:Y:S02]  /*0fd0*/  UISETP.NE.AND UP0, UPT, UR4, 0x8, UPT ;  /* 0x000000080400788c */ /* 0x000fe4000bf05270 */
[----:B------:R-:W-:Y:S04]  /*0fe0*/  LDS R56, [R52] ;  /* 0x0000000034387984 */ /* 0x000fe80000000800 */
[----:B------:R-:W0:Y:S04]  /*0ff0*/  LDS.128 R24, [R83] ;  /* 0x0000000053187984 */ /* 0x000e280000000c00 */
[----:B------:R-:W1:Y:S04]  /*1000*/  LDS R84, [R52+0x20] ;  /* 0x0000200034547984 */ /* 0x000e680000000800 */
[----:B------:R-:W2:Y:S04]  /*1010*/  LDS R86, [R52+0x40] ;  /* 0x0000400034567984 */ /* 0x000ea80000000800 */
[----:B------:R-:W3:Y:S04]  /*1020*/  LDS R88, [R52+0x60] ;  /* 0x0000600034587984 */ /* 0x000ee80000000800 */
[----:B------:R-:W4:Y:S04]  /*1030*/  LDS R90, [R52+0x80] ;  /* 0x00008000345a7984 */ /* 0x000f280000000800 */
[----:B------:R-:W5:Y:S04]  /*1040*/  LDS R92, [R52+0xa0] ;  /* 0x0000a000345c7984 */ /* 0x000f680000000800 */
[----:B------:R-:W5:Y:S04]  /*1050*/  LDS R53, [R52+0xc0] ;  /* 0x0000c00034357984 */ /* 0x000f680000000800 */
[----:B------:R-:W5:Y:S04]  /*1060*/  LDS R57, [R52+0xe0] ;  /* 0x0000e00034397984 */ /* 0x000f680000000800 */
[----:B------:R-:W5:Y:S01]  /*1070*/  LDS.128 R28, [R83+0x10] ;  /* 0x00001000531c7984 */ /* 0x000f620000000c00 */
[C---:B0-----:R-:W-:Y:S01]  /*1080*/  FFMA R23, R56.reuse, R24, R23 ;  /* 0x0000001838177223 */ /* 0x041fe20000000017 */
[C---:B------:R-:W-:Y:S01]  /*1090*/  FFMA R32, R56.reuse, R25, R32 ;  /* 0x0000001938207223 */ /* 0x040fe20000000020 */
[C---:B------:R-:W-:Y:S01]  /*10a0*/  FFMA R33, R56.reuse, R26, R33 ;  /* 0x0000001a38217223 */ /* 0x040fe20000000021 */
[----:B------:R-:W-:Y:S01]  /*10b0*/  FFMA R34, R56, R27, R34 ;  /* 0x0000001b38227223 */ /* 0x000fe20000000022 */
[C---:B-1----:R-:W-:Y:S01]  /*10c0*/  FFMA R39, R84.reuse, R24, R39 ;  /* 0x0000001854277223 */ /* 0x042fe20000000027 */
[C---:B------:R-:W-:Y:S01]  /*10d0*/  FFMA R40, R84.reuse, R25, R40 ;  /* 0x0000001954287223 */ /* 0x040fe20000000028 */
[C---:B------:R-:W-:Y:S01]  /*10e0*/  FFMA R41, R84.reuse, R26, R41 ;  /* 0x0000001a54297223 */ /* 0x040fe20000000029 */
[----:B------:R-:W-:Y:S01]  /*10f0*/  FFMA R42, R84, R27, R42 ;  /* 0x0000001b542a7223 */ /* 0x000fe2000000002a */
[C---:B--2---:R-:W-:Y:S01]  /*1100*/  FFMA R47, R86.reuse, R24, R47 ;  /* 0x00000018562f7223 */ /* 0x044fe2000000002f */
[C---:B------:R-:W-:Y:S01]  /*1110*/  FFMA R48, R86.reuse, R25, R48 ;  /* 0x0000001956307223 */ /* 0x040fe20000000030 */
[C---:B------:R-:W-:Y:S01]  /*1120*/  FFMA R49, R86.reuse, R26, R49 ;  /* 0x0000001a56317223 */ /* 0x040fe20000000031 */
[----:B------:R-:W-:Y:S01]  /*1130*/  FFMA R50, R86, R27, R50 ;  /* 0x0000001b56327223 */ /* 0x000fe20000000032 */
[C---:B---3--:R-:W-:Y:S01]  /*1140*/  FFMA R59, R88.reuse, R24, R59 ;  /* 0x00000018583b7223 */ /* 0x048fe2000000003b */
[C---:B------:R-:W-:Y:S01]  /*1150*/  FFMA R60, R88.reuse, R25, R60 ;  /* 0x00000019583c7223 */ /* 0x040fe2000000003c */
[C---:B------:R-:W-:Y:S01]  /*1160*/  FFMA R61, R88.reuse, R26, R61 ;  /* 0x0000001a583d7223 */ /* 0x040fe2000000003d */
[----:B------:R-:W-:Y:S01]  /*1170*/  FFMA R62, R88, R27, R62 ;  /* 0x0000001b583e7223 */ /* 0x000fe2000000003e */
[C---:B----4-:R-:W-:Y:S01]  /*1180*/  FFMA R67, R90.reuse, R24, R67 ;  /* 0x000000185a437223 */ /* 0x050fe20000000043 */
[C---:B------:R-:W-:Y:S01]  /*1190*/  FFMA R68, R90.reuse, R25, R68 ;  /* 0x000000195a447223 */ /* 0x040fe20000000044 */
[C---:B------:R-:W-:Y:S01]  /*11a0*/  FFMA R69, R90.reuse, R26, R69 ;  /* 0x0000001a5a457223 */ /* 0x040fe20000000045 */
[----:B------:R-:W-:Y:S01]  /*11b0*/  FFMA R70, R90, R27, R70 ;  /* 0x0000001b5a467223 */ /* 0x000fe20000000046 */
[C---:B-----5:R-:W-:Y:S01]  /*11c0*/  FFMA R75, R92.reuse, R24, R75 ;  /* 0x000000185c4b7223 */ /* 0x060fe2000000004b */
[C---:B------:R-:W-:Y:S01]  /*11d0*/  FFMA R76, R92.reuse, R25, R76 ;  /* 0x000000195c4c7223 */ /* 0x040fe2000000004c */
[C---:B------:R-:W-:Y:S01]  /*11e0*/  FFMA R77, R92.reuse, R26, R77 ;  /* 0x0000001a5c4d7223 */ /* 0x040fe2000000004d */
[----:B------:R-:W-:Y:S01]  /*11f0*/  FFMA R78, R92, R27, R78 ;  /* 0x0000001b5c4e7223 */ /* 0x000fe2000000004e */
[C---:B------:R-:W-:Y:S01]  /*1200*/  FFMA R21, R53.reuse, R24, R21 ;  /* 0x0000001835157223 */ /* 0x040fe20000000015 */
        /* <DEDUP_REMOVED lines=39> */
[----:B------:R-:W-:Y:S06]  /*1480*/  BRA.U UP0, `(.L_x_4) ;  /* 0xfffffff900bc7547 */ /* 0x000fec000b83ffff */
[----:B------:R-:W-:Y:S01]  /*1490*/  VIADD R5, R5, 0x1 ;  /* 0x0000000105057836 */ /* 0x000fe20000000000 */
[----:B------:R-:W-:Y:S04]  /*14a0*/  BAR.SYNC.DEFER_BLOCKING 0x0 ;  /* 0x0000000000007b1d */ /* 0x000fe80000010000 */
[----:B------:R-:W-:-:S13]  /*14b0*/  ISETP.NE.AND P0, PT, R5, UR5, PT ;  /* 0x0000000505007c0c */ /* 0x000fda000bf05270 */
[----:B------:R-:W-:Y:S05]  /*14c0*/  @P0 BRA `(.L_x_5) ;  /* 0xffffffec00f00947 */ /* 0x000fea000383ffff */
.L_x_0:
[----:B------:R-:W1:Y:S01]  /*14d0*/  S2R R0, SR_CTAID.X ;  /* 0x0000000000007919 */ /* 0x000e620000002500 */
[----:B------:R-:W2:Y:S01]  /*14e0*/  LDCU.64 UR4, c[0x0][0x3a0] ;  /* 0x00007400ff0477ac */ /* 0x000ea20008000a00 */
[----:B------:R-:W1:Y:S01]  /*14f0*/  S2R R5, SR_TID.X ;  /* 0x0000000000057919 */ /* 0x000e620000002100 */
[----:B------:R-:W3:Y:S01]  /*1500*/  LDCU.64 UR6, c[0x0][0x3a8] ;  /* 0x00007500ff0677ac */ /* 0x000ee20008000a00 */
[----:B------:R-:W4:Y:S01]  /*1510*/  S2R R6, SR_CTAID.Y ;  /* 0x0000000000067919 */ /* 0x000f220000002600 */
[----:B------:R-:W4:Y:S01]  /*1520*/  S2R R3, SR_TID.Y ;  /* 0x0000000000037919 */ /* 0x000f220000002200 */
[----:B-1----:R-:W-:-:S04]  /*1530*/  IMAD R0, R0, 0x10, R5 ;  /* 0x0000001000007824 */ /* 0x002fc800078e0205 */
[----:B------:R-:W-:Y:S02]  /*1540*/  IMAD.SHL.U32 R0, R0, 0x8, RZ ;  /* 0x0000000800007824 */ /* 0x000fe400078e00ff */
[----:B----4-:R-:W-:-:S03]  /*1550*/  IMAD R6, R6, 0x10, R3 ;  /* 0x0000001006067824 */ /* 0x010fc600078e0203 */
[C---:B--2---:R-:W-:Y:S01]  /*1560*/  ISETP.GE.AND P5, PT, R0.reuse, UR4, PT ;  /* 0x0000000400007c0c */ /* 0x044fe2000bfa6270 */
[C---:B------:R-:W-:Y:S01]  /*1570*/  VIADD R31, R0.reuse, 0x3 ;  /* 0x00000003001f7836 */ /* 0x040fe20000000000 */
[----:B------:R-:W-:Y:S01]  /*1580*/  IADD3 R27, PT, PT, R0, 0x1, RZ ;  /* 0x00000001001b7810 */ /* 0x000fe20007ffe0ff */
[----:B------:R-:W-:Y:S02]  /*1590*/  IMAD.SHL.U32 R6, R6, 0x8, RZ ;  /* 0x0000000806067824 */ /* 0x000fe400078e00ff */
[----:B------:R-:W-:Y:S01]  /*15a0*/  VIADD R26, R0, 0x4 ;  /* 0x00000004001a7836 */ /* 0x000fe20000000000 */
[----:B------:R-:W-:Y:S01]  /*15b0*/  ISETP.GE.AND P4, PT, R27, UR4, PT ;  /* 0x000000041b007c0c */ /* 0x000fe2000bf86270 */
[C---:B------:R-:W-:Y:S01]  /*15c0*/  IMAD R25, R6.reuse, UR4, RZ ;  /* 0x0000000406197c24 */ /* 0x040fe2000f8e02ff */
[C---:B------:R-:W-:Y:S01]  /*15d0*/  ISETP.GE.OR P0, PT, R6.reuse, UR5, P5 ;  /* 0x0000000506007c0c */ /* 0x040fe2000af06670 */
[C---:B------:R-:W-:Y:S01]  /*15e0*/  VIADD R28, R6.reuse, 0x1 ;  /* 0x00000001061c7836 */ /* 0x040fe20000000000 */
[----:B------:R-:W-:Y:S01]  /*15f0*/  ISETP.GE.AND P6, PT, R6, UR5, PT ;  /* 0x0000000506007c0c */ /* 0x000fe2000bfc6270 */
[C---:B------:R-:W-:Y:S01]  /*1600*/  VIADD R52, R0.reuse, 0x5 ;  /* 0x0000000500347836 */ /* 0x040fe20000000000 */
[C---:B------:R-:W-:Y:S01]  /*1610*/  IADD3 R24, P1, PT, R0.reuse, R25, RZ ;  /* 0x0000001900187210 */ /* 0x040fe20007f3e0ff */
[----:B------:R-:W-:Y:S01]  /*1620*/  VIADD R53, R0, 0x6 ;  /* 0x0000000600357836 */ /* 0x000fe20000000000 */
[----:B------:R-:W-:Y:S01]  /*1630*/  ISETP.GE.OR P2, PT, R31, UR4, P6 ;  /* 0x000000041f007c0c */ /* 0x000fe2000b746670 */
[----:B------:R-:W-:Y:S01]  /*1640*/  VIADD R29, R25, UR4 ;  /* 0x00000004191d7c36 */ /* 0x000fe20008000000 */
[----:B------:R-:W-:-:S05]  /*1650*/  ISETP.GE.OR P3, PT, R28, UR5, P5 ;  /* 0x000000051c007c0c */ /* 0x000fca000af66670 */
[----:B------:R-:W1:Y:S01]  /*1660*/  @!P0 LDC.64 R4, c[0x0][0x3a8] ;  /* 0x0000ea00ff048b82 */ /* 0x000e620000000a00 */
[----:B------:R-:W-:-:S04]  /*1670*/  @!P0 IMAD.IADD R3, R0, 0x1, R25 ;  /* 0x0000000100038824 */ /* 0x000fc800078e0219 */
[----:B-1----:R-:W-:Y:S01]  /*1680*/  @!P0 IMAD.WIDE R4, R3, 0x4, R4 ;  /* 0x0000000403048825 */ /* 0x002fe200078e0204 */
[----:B------:R-:W-:Y:S02]  /*1690*/  LEA.HI.X.SX32 R3, R25, RZ, 0x1, P1 ;  /* 0x000000ff19037211 */ /* 0x000fe400008f0eff */
[----:B---3--:R-:W-:Y:S01]  /*16a0*/  LEA R2, P1, R24, UR6, 0x2 ;  /* 0x0000000618027c11 */ /* 0x008fe2000f8210ff */
[----:B------:R-:W-:Y:S01]  /*16b0*/  @!P3 IMAD.IADD R25, R0, 0x1, R29 ;  /* 0x000000010019b824 */ /* 0x000fe200078e021d */
[----:B0-----:R0:W-:Y:S01]  /*16c0*/  @!P0 STG.E desc[UR10][R4.64], R23 ;  /* 0x0000001704008986 */ /* 0x0011e2000c10190a */
[----:B------:R-:W-:Y:S02]  /*16d0*/  ISETP.GE.OR P0, PT, R26, UR4, P6 ;  /* 0x000000041a007c0c */ /* 0x000fe4000b706670 */
[----:B------:R-:W-:Y:S01]  /*16e0*/  LEA.HI.X R3, R24, UR7, R3, 0x2, P1 ;  /* 0x0000000718037c11 */ /* 0x000fe200088f1403 */
[----:B------:R-:W-:Y:S01]  /*16f0*/  VIADD R24, R0, 0x7 ;  /* 0x0000000700187836 */ /* 0x000fe20000000000 */
[----:B------:R-:W-:-:S02]  /*1700*/  ISETP.GE.OR P1, PT, R52, UR4, P6 ;  /* 0x0000000434007c0c */ /* 0x000fc4000b726670 */
[----:B------:R-:W-:Y:S01]  /*1710*/  ISETP.GE.OR P6, PT, R53, UR4, P6 ;  /* 0x0000000435007c0c */ /* 0x000fe2000b7c6670 */
[----:B------:R-:W-:Y:S01]  /*1720*/  @!P2 STG.E desc[UR10][R2.64+0xc], R34 ;  /* 0x00000c220200a986 */ /* 0x000fe2000c10190a */
[----:B------:R-:W-:Y:S01]  /*1730*/  ISETP.GE.OR P2, PT, R6, UR5, P4 ;  /* 0x0000000506007c0c */ /* 0x000fe2000a746670 */
[----:B0-----:R-:W-:Y:S01]  /*1740*/  VIADD R23, R0, 0x2 ;  /* 0x0000000200177836 */ /* 0x001fe20000000000 */
[----:B------:R-:W0:Y:S03]  /*1750*/  @!P3 LDC.64 R4, c[0x0][0x3a8] ;  /* 0x0000ea00ff04bb82 */ /* 0x000e260000000a00 */
[----:B------:R-:W-:Y:S01]  /*1760*/  @!P0 STG.E desc[UR10][R2.64+0x10], R35 ;  /* 0x0000102302008986 */ /* 0x000fe2000c10190a */
[----:B------:R-:W-:-:S03]  /*1770*/  ISETP.GE.AND P0, PT, R23, UR4, PT ;  /* 0x0000000417007c0c */ /* 0x000fc6000bf06270 */
[----:B------:R-:W-:Y:S01]  /*1780*/  @!P1 STG.E desc[UR10][R2.64+0x14], R36 ;  /* 0x0000142402009986 */ /* 0x000fe2000c10190a */
[----:B------:R-:W-:-:S03]  /*1790*/  ISETP.GE.AND P1, PT, R24, UR4, PT ;  /* 0x0000000418007c0c */ /* 0x000fc6000bf26270 */
[----:B------:R-:W-:Y:S01]  /*17a0*/  @!P6 STG.E desc[UR10][R2.64+0x18], R37 ;  /* 0x000018250200e986 */ /* 0x000fe2000c10190a */
[----:B------:R-:W-:-:S03]  /*17b0*/  ISETP.GE.OR P6, PT, R6, UR5, P0 ;  /* 0x0000000506007c0c */ /* 0x000fc600087c6670 */
[----:B------:R1:W-:Y:S01]  /*17c0*/  @!P2 STG.E desc[UR10][R2.64+0x4], R32 ;  /* 0x000004200200a986 */ /* 0x0003e2000c10190a */
[----:B------:R-:W-:-:S09]  /*17d0*/  ISETP.GE.OR P2, PT, R6, UR5, P1 ;  /* 0x0000000506007c0c */ /* 0x000fd20008f46670 */
[----:B------:R-:W-:Y:S01]  /*17e0*/  @!P6 STG.E desc[UR10][R2.64+0x8], R33 ;  /* 0x000008210200e986 */ /* 0x000fe2000c10190a */
[----:B------:R-:W-:Y:S01]  /*17f0*/  IADD3 R30, P6, PT, R0, R29, RZ ;  /* 0x0000001d001e7210 */ /* 0x000fe20007fde0ff */
[----:B0-----:R-:W-:Y:S02]  /*1800*/  @!P3 IMAD.WIDE R24, R25, 0x4, R4 ;  /* 0x000000041918b825 */ /* 0x001fe400078e0204 */
[----:B------:R-:W-:Y:S01]  /*1810*/  @!P2 STG.E desc[UR10][R2.64+0x1c], R38 ;  /* 0x00001c260200a986 */ /* 0x000fe2000c10190a */
[----:B------:R-:W-:Y:S01]  /*1820*/  ISETP.GE.OR P2, PT, R28, UR5, P4 ;  /* 0x000000051c007c0c */ /* 0x000fe2000a746670 */
[----:B-1----:R-:W-:Y:S01]  /*1830*/  VIADD R32, R6, 0x2 ;  /* 0x0000000206207836 */ /* 0x002fe20000000000 */
[C---:B------:R-:W-:Y:S01]  /*1840*/  LEA.HI.X.SX32 R5, R29.reuse, RZ, 0x1, P6 ;  /* 0x000000ff1d057211 */ /* 0x040fe200030f0eff */
[----:B------:R0:W-:Y:S01]  /*1850*/  @!P3 STG.E desc[UR10][R24.64], R39 ;  /* 0x000000271800b986 */ /* 0x0001e2000c10190a */
[----:B------:R-:W-:Y:S01]  /*1860*/  LEA R4, P6, R30, UR6, 0x2 ;  /* 0x000000061e047c11 */ /* 0x000fe2000f8c10ff */
[----:B------:R-:W-:Y:S01]  /*1870*/  VIADD R29, R29, UR4 ;  /* 0x000000041d1d7c36 */ /* 0x000fe20008000000 */
[----:B------:R-:W-:-:S02]  /*1880*/  ISETP.GE.AND P3, PT, R31, UR4, PT ;  /* 0x000000041f007c0c */ /* 0x000fc4000bf66270 */
[----:B------:R-:W-:Y:S01]  /*1890*/  LEA.HI.X R5, R30, UR7, R5, 0x2, P6 ;  /* 0x000000071e057c11 */ /* 0x000fe2000b0f1405 */
[----:B------:R-:W-:Y:S01]  /*18a0*/  VIADD R37, R29, UR4 ;  /* 0x000000041d257c36 */ /* 0x000fe20008000000 */
[----:B------:R-:W-:-:S03]  /*18b0*/  ISETP.GE.OR P6, PT, R28, UR5, P0 ;  /* 0x000000051c007c0c */ /* 0x000fc600087c6670 */
[----:B------:R-:W-:Y:S01]  /*18c0*/  @!P2 STG.E desc[UR10][R4.64+0x4], R40 ;  /* 0x000004280400a986 */ /* 0x000fe2000c10190a */
[----:B------:R-:W-:Y:S02]  /*18d0*/  ISETP.GE.OR P2, PT, R28, UR5, P3 ;  /* 0x000000051c007c0c */ /* 0x000fe40009f46670 */
[----:B0-----:R-:W-:-:S07]  /*18e0*/  IADD3 R39, PT, PT, R37, UR4, RZ ;  /* 0x0000000425277c10 */ /* 0x001fce000fffe0ff */
[----:B------:R0:W-:Y:S01]  /*18f0*/  @!P6 STG.E desc[UR10][R4.64+0x8], R41 ;  /* 0x000008290400e986 */ /* 0x0001e2000c10190a */
[----:B------:R-:W-:-:S03]  /*1900*/  ISETP.GE.AND P6, PT, R28, UR5, PT ;  /* 0x000000051c007c0c */ /* 0x000fc6000bfc6270 */
[----:B------:R-:W-:Y:S01]  /*1910*/  @!P2 STG.E desc[UR10][R4.64+0xc], R42 ;  /* 0x00000c2a0400a986 */ /* 0x000fe2000c10190a */
[----:B------:R-:W-:Y:S01]  /*1920*/  ISETP.GE.OR P2, PT, R26, UR4, P6 ;  /* 0x000000041a007c0c */ /* 0x000fe2000b746670 */
[----:B0-----:R-:W-:-:S04]  /*1930*/  VIADD R41, R39, UR4 ;  /* 0x0000000427297c36 */ /* 0x001fc80008000000 */
[----:B------:R-:W-:-:S08]  /*1940*/  VIADD R35, R41, UR4 ;  /* 0x0000000429237c36 */ /* 0x000fd00008000000 */
[----:B------:R-:W-:Y:S01]  /*1950*/  @!P2 STG.E desc[UR10][R4.64+0x10], R43 ;  /* 0x0000102b0400a986 */ /* 0x000fe2000c10190a */
[----:B------:R-:W-:Y:S02]  /*1960*/  ISETP.GE.OR P2, PT, R52, UR4, P6 ;  /* 0x0000000434007c0c */ /* 0x000fe4000b746670 */
[----:B------:R-:W-:-:S11]  /*1970*/  ISETP.GE.OR P6, PT, R53, UR4, P6 ;  /* 0x0000000435007c0c */ /* 0x000fd6000b7c6670 */
[----:B------:R-:W-:Y:S01]  /*1980*/  @!P2 STG.E desc[UR10][R4.64+0x14], R44 ;  /* 0x0000142c0400a986 */ /* 0x000fe2000c10190a */
[----:B------:R-:W-:-:S03]  /*1990*/  ISETP.GE.OR P2, PT, R28, UR5, P1 ;  /* 0x000000051c007c0c */ /* 0x000fc60008f46670 */
[----:B------:R-:W-:Y:S01]  /*19a0*/  @!P6 STG.E desc[UR10][R4.64+0x18], R45 ;  /* 0x0000182d0400e986 */ /* 0x000fe2000c10190a */
[----:B------:R-:W-:-:S09]  /*19b0*/  ISETP.GE.AND P6, PT, R32, UR5, PT ;  /* 0x0000000520007c0c */ /* 0x000fd2000bfc6270 */
[----:B------:R0:W-:Y:S01]  /*19c0*/  @!P2 STG.E desc[UR10][R4.64+0x1c], R46 ;  /* 0x00001c2e0400a986 */ /* 0x0001e2000c10190a */
[----:B------:R-:W-:-:S13]  /*19d0*/  ISETP.GE.OR P2, PT, R0, UR4, P6 ;  /* 0x0000000400007c0c */ /* 0x000fda000b746670 */
[----:B------:R-:W1:Y:S01]  /*19e0*/  @!P2 LDC.64 R2, c[0x0][0x3a8] ;  /* 0x0000ea00ff02ab82 */ /* 0x000e620000000a00 */
[----:B------:R-:W-:-:S04]  /*19f0*/  @!P2 IMAD.IADD R25, R0, 0x1, R29 ;  /* 0x000000010019a824 */ /* 0x000fc800078e021d */
[----:B-1----:R-:W-:-:S05]  /*1a00*/  @!P2 IMAD.WIDE R24, R25, 0x4, R2 ;  /* 0x000000041918a825 */ /* 0x002fca00078e0202 */
[----:B------:R1:W-:Y:S01]  /*1a10*/  @!P2 STG.E desc[UR10][R24.64], R47 ;  /* 0x0000002f1800a986 */ /* 0x0003e2000c10190a */
[----:B------:R-:W-:-:S04]  /*1a20*/  IADD3 R3, P2, PT, R0, R29, RZ ;  /* 0x0000001d00037210 */ /* 0x000fc80007f5e0ff */
[----:B------:R-:W-:Y:S02]  /*1a30*/  LEA.HI.X.SX32 R28, R29, RZ, 0x1, P2 ;  /* 0x000000ff1d1c7211 */ /* 0x000fe400010f0eff */
[----:B------:R-:W-:-:S04]  /*1a40*/  LEA R2, P2, R3, UR6, 0x2 ;  /* 0x0000000603027c11 */ /* 0x000fc8000f8410ff */
[----:B------:R-:W-:Y:S02]  /*1a50*/  LEA.HI.X R3, R3, UR7, R28, 0x2, P2 ;  /* 0x0000000703037c11 */ /* 0x000fe400090f141c */
[----:B------:R-:W-:Y:S02]  /*1a60*/  ISETP.GE.OR P2, PT, R27, UR4, P6 ;  /* 0x000000041b007c0c */ /* 0x000fe4000b746670 */
[----:B------:R-:W-:Y:S01]  /*1a70*/  ISETP.GE.OR P6, PT, R23, UR4, P6 ;  /* 0x0000000417007c0c */ /* 0x000fe2000b7c6670 */
[----:B------:R-:W-:-:S10]  /*1a80*/  VIADD R23, R35, UR4 ;  /* 0x0000000423177c36 */ /* 0x000fd40008000000 */
[----:B------:R-:W-:Y:S01]  /*1a90*/  @!P2 STG.E desc[UR10][R2.64+0x4], R48 ;  /* 0x000004300200a986 */ /* 0x000fe2000c10190a */
[----:B------:R-:W-:-:S03]  /*1aa0*/  ISETP.GE.OR P2, PT, R32, UR5, P3 ;  /* 0x0000000520007c0c */ /* 0x000fc60009f46670 */
[----:B------:R-:W-:Y:S01]  /*1ab0*/  @!P6 STG.E desc[UR10][R2.64+0x8], R49 ;  /* 0x000008310200e986 */ /* 0x000fe2000c10190a */
[----:B------:R-:W-:-:S04]  /*1ac0*/  ISETP.GE.AND P6, PT, R26, UR4, PT ;  /* 0x000000041a007c0c */ /* 0x000fc8000bfc6270 */
[----:B------:R-:W-:-:S05]  /*1ad0*/  P2R R36, PR, RZ, 0x40 ;  /* 0x00000040ff247803 */ /* 0x000fca0000000000 */
[----:B------:R-:W-:Y:S01]  /*1ae0*/  @!P2 STG.E desc[UR10][R2.64+0xc], R50 ;  /* 0x00000c320200a986 */ /* 0x000fe2000c10190a */
[----:B------:R-:W-:Y:S02]  /*1af0*/  ISETP.GE.OR P2, PT, R32, UR5, P6 ;  /* 0x0000000520007c0c */ /* 0x000fe4000b746670 */
[----:B------:R-:W-:-:S04]  /*1b00*/  ISETP.GE.AND P6, PT, R52, UR4, PT ;  /* 0x0000000434007c0c */ /* 0x000fc8000bfc6270 */
[----:B------:R-:W-:-:S07]  /*1b10*/  P2R R38, PR, RZ, 0x40 ;  /* 0x00000040ff267803 */ /* 0x000fce0000000000 */
[----:B------:R-:W-:Y:S01]  /*1b20*/  @!P2 STG.E desc[UR10][R2.64+0x10], R51 ;  /* 0x000010330200a986 */ /* 0x000fe2000c10190a */
[----:B0-----:R-:W-:-:S04]  /*1b30*/  IADD3 R4, P2, PT, R0, R37, RZ ;  /* 0x0000002500047210 */ /* 0x001fc80007f5e0ff */
[----:B------:R-:W-:Y:S02]  /*1b40*/  LEA.HI.X.SX32 R5, R37, RZ, 0x1, P2 ;  /* 0x000000ff25057211 */ /* 0x000fe400010f0eff */
[----:B------:R-:W-:-:S04]  /*1b50*/  LEA R30, P2, R4, UR6, 0x2 ;  /* 0x00000006041e7c11 */ /* 0x000fc8000f8410ff */
[----:B------:R-:W-:Y:S02]  /*1b60*/  LEA.HI.X R31, R4, UR7, R5, 0x2, P2 ;  /* 0x00000007041f7c11 */ /* 0x000fe400090f1405 */
[----:B------:R-:W-:-:S04]  /*1b70*/  IADD3 R4, P2, PT, R0, R39, RZ ;  /* 0x0000002700047210 */ /* 0x000fc80007f5e0ff */
        /* <DEDUP_REMOVED lines=9> */
[----:B-1----:R-:W-:-:S04]  /*1c10*/  LEA R24, P2, R4, UR6, 0x2 ;  /* 0x0000000604187c11 */ /* 0x002fc8000f8410ff */
[----:B------:R-:W-:Y:S02]  /*1c20*/  LEA.HI.X R25, R4, UR7, R5, 0x2, P2 ;  /* 0x0000000704197c11 */ /* 0x000fe400090f1405 */
[----:B------:R-:W-:-:S04]  /*1c30*/  IADD3 R5, P2, PT, R0, R23, RZ ;  /* 0x0000001700057210 */ /* 0x000fc80007f5e0ff */
[----:B------:R-:W-:Y:S02]  /*1c40*/  LEA.HI.X.SX32 R34, R23, RZ, 0x1, P2 ;  /* 0x000000ff17227211 */ /* 0x000fe400010f0eff */
[----:B------:R-:W-:-:S04]  /*1c50*/  LEA R4, P2, R5, UR6, 0x2 ;  /* 0x0000000605047c11 */ /* 0x000fc8000f8410ff */
[----:B------:R-:W-:Y:S01]  /*1c60*/  LEA.HI.X R5, R5, UR7, R34, 0x2, P2 ;  /* 0x0000000705057c11 */ /* 0x000fe200090f1422 */
[----:B------:R-:W-:Y:S01]  /*1c70*/  VIADD R34, R6, 0x3 ;  /* 0x0000000306227836 */ /* 0x000fe20000000000 */
[----:B------:R-:W-:-:S13]  /*1c80*/  ISETP.GE.OR P2, PT, R32, UR5, P6 ;  /* 0x0000000520007c0c */ /* 0x000fda000b746670 */
[----:B------:R-:W-:Y:S01]  /*1c90*/  @!P2 STG.E desc[UR10][R2.64+0x14], R54 ;  /* 0x000014360200a986 */ /* 0x000fe2000c10190a */
[----:B------:R-:W-:-:S04]  /*1ca0*/  ISETP.GE.AND P2, PT, R53, UR4, PT ;  /* 0x0000000435007c0c */ /* 0x000fc8000bf46270 */
[----:B------:R-:W-:-:S13]  /*1cb0*/  ISETP.GE.OR P6, PT, R32, UR5, P2 ;  /* 0x0000000520007c0c */ /* 0x000fda00097c6670 */
[----:B------:R-:W-:Y:S01]  /*1cc0*/  @!P6 STG.E desc[UR10][R2.64+0x18], R55 ;  /* 0x000018370200e986 */ /* 0x000fe2000c10190a */
[----:B------:R-:W-:-:S13]  /*1cd0*/  ISETP.GE.OR P6, PT, R32, UR5, P1 ;  /* 0x0000000520007c0c */ /* 0x000fda0008fc6670 */
[----:B------:R-:W-:Y:S01]  /*1ce0*/  @!P6 STG.E desc[UR10][R2.64+0x1c], R58 ;  /* 0x00001c3a0200e986 */ /* 0x000fe2000c10190a */
[----:B------:R-:W-:-:S13]  /*1cf0*/  ISETP.GE.OR P6, PT, R34, UR5, P5 ;  /* 0x0000000522007c0c */ /* 0x000fda000afc6670 */
[----:B------:R-:W0:Y:S01]  /*1d00*/  @!P6 LDC.64 R32, c[0x0][0x3a8] ;  /* 0x0000ea00ff20eb82 */ /* 0x000e220000000a00 */
[----:B------:R-:W-:-:S04]  /*1d10*/  @!P6 IMAD.IADD R37, R0, 0x1, R37 ;  /* 0x000000010025e824 */ /* 0x000fc800078e0225 */
[----:B0-----:R-:W-:-:S05]  /*1d20*/  @!P6 IMAD.WIDE R32, R37, 0x4, R32 ;  /* 0x000000042520e825 */ /* 0x001fca00078e0220 */
[----:B------:R0:W-:Y:S01]  /*1d30*/  @!P6 STG.E desc[UR10][R32.64], R59 ;  /* 0x0000003b2000e986 */ /* 0x0001e2000c10190a */
[----:B------:R-:W-:Y:S01]  /*1d40*/  ISETP.GE.OR P6, PT, R34, UR5, P4 ;  /* 0x0000000522007c0c */ /* 0x000fe2000a7c6670 */
[----:B0-----:R-:W-:-:S12]  /*1d50*/  VIADD R32, R6, 0x4 ;  /* 0x0000000406207836 */ /* 0x001fd80000000000 */
[----:B------:R-:W-:Y:S01]  /*1d60*/  @!P6 STG.E desc[UR10][R30.64+0x4], R60 ;  /* 0x0000043c1e00e986 */ /* 0x000fe2000c10190a */
[----:B------:R-:W-:-:S13]  /*1d70*/  ISETP.GE.OR P6, PT, R34, UR5, P0 ;  /* 0x0000000522007c0c */ /* 0x000fda00087c6670 */
[----:B------:R-:W-:Y:S01]  /*1d80*/  @!P6 STG.E desc[UR10][R30.64+0x8], R61 ;  /* 0x0000083d1e00e986 */ /* 0x000fe2000c10190a */
[----:B------:R-:W-:-:S13]  /*1d90*/  ISETP.GE.OR P6, PT, R34, UR5, P3 ;  /* 0x0000000522007c0c */ /* 0x000fda0009fc6670 */
[----:B------:R-:W-:Y:S01]  /*1da0*/  @!P6 STG.E desc[UR10][R30.64+0xc], R62 ;  /* 0x00000c3e1e00e986 */ /* 0x000fe2000c10190a */
[----:B------:R-:W-:-:S04]  /*1db0*/  ISETP.NE.AND P6, PT, R36, RZ, PT ;  /* 0x000000ff2400720c */ /* 0x000fc80003fc5270 */
[----:B------:R-:W-:-:S13]  /*1dc0*/  ISETP.GE.OR P6, PT, R34, UR5, P6 ;  /* 0x0000000522007c0c */ /* 0x000fda000b7c6670 */
[----:B------:R-:W-:Y:S01]  /*1dd0*/  @!P6 STG.E desc[UR10][R30.64+0x10], R63 ;  /* 0x0000103f1e00e986 */ /* 0x000fe2000c10190a */
[----:B------:R-:W-:-:S04]  /*1de0*/  ISETP.NE.AND P6, PT, R38, RZ, PT ;  /* 0x000000ff2600720c */ /* 0x000fc80003fc5270 */
[----:B------:R-:W-:-:S13]  /*1df0*/  ISETP.GE.OR P6, PT, R34, UR5, P6 ;  /* 0x0000000522007c0c */ /* 0x000fda000b7c6670 */
[----:B------:R-:W-:Y:S01]  /*1e00*/  @!P6 STG.E desc[UR10][R30.64+0x14], R64 ;  /* 0x000014401e00e986 */ /* 0x000fe2000c10190a */
[----:B------:R-:W-:-:S13]  /*1e10*/  ISETP.GE.OR P6, PT, R34, UR5, P2 ;  /* 0x0000000522007c0c */ /* 0x000fda00097c6670 */
[----:B------:R-:W-:Y:S01]  /*1e20*/  @!P6 STG.E desc[UR10][R30.64+0x18], R65 ;  /* 0x000018411e00e986 */ /* 0x000fe2000c10190a */
[----:B------:R-:W-:-:S13]  /*1e30*/  ISETP.GE.OR P6, PT, R34, UR5, P1 ;  /* 0x0000000522007c0c */ /* 0x000fda0008fc6670 */
[----:B------:R0:W-:Y:S01]  /*1e40*/  @!P6 STG.E desc[UR10][R30.64+0x1c], R66 ;  /* 0x00001c421e00e986 */ /* 0x0001e2000c10190a */
[----:B------:R-:W-:Y:S01]  /*1e50*/  ISETP.GE.OR P6, PT, R32, UR5, P5 ;  /* 0x0000000520007c0c */ /* 0x000fe2000afc6670 */
[----:B0-----:R-:W-:-:S12]  /*1e60*/  VIADD R30, R6, 0x5 ;  /* 0x00000005061e7836 */ /* 0x001fd80000000000 */
[----:B------:R-:W0:Y:S01]  /*1e70*/  @!P6 LDC.64 R2, c[0x0][0x3a8] ;  /* 0x0000ea00ff02eb82 */ /* 0x000e220000000a00 */
[----:B------:R-:W-:-:S04]  /*1e80*/  @!P6 IMAD.IADD R39, R0, 0x1, R39 ;  /* 0x000000010027e824 */ /* 0x000fc800078e0227 */
[----:B0-----:R-:W-:-:S05]  /*1e90*/  @!P6 IMAD.WIDE R2, R39, 0x4, R2 ;  /* 0x000000042702e825 */ /* 0x001fca00078e0202 */
[----:B------:R-:W-:Y:S01]  /*1ea0*/  @!P6 STG.E desc[UR10][R2.64], R67 ;  /* 0x000000430200e986 */ /* 0x000fe2000c10190a */
[----:B------:R-:W-:-:S13]  /*1eb0*/  ISETP.GE.OR P6, PT, R32, UR5, P4 ;  /* 0x0000000520007c0c */ /* 0x000fda000a7c6670 */
        /* <DEDUP_REMOVED lines=15> */
[----:B------:R-:W-:Y:S02]  /*1fb0*/  ISETP.GE.OR P6, PT, R30, UR5, P5 ;  /* 0x000000051e007c0c */ /* 0x000fe4000afc6670 */
[C---:B0-----:R-:W-:Y:S01]  /*1fc0*/  IADD3 R28, PT, PT, R6.reuse, 0x6, RZ ;  /* 0x00000006061c7810 */ /* 0x041fe20007ffe0ff */
[----:B------:R-:W-:-:S10]  /*1fd0*/  VIADD R6, R6, 0x7 ;  /* 0x0000000706067836 */ /* 0x000fd40000000000 */
[----:B------:R-:W0:Y:S01]  /*1fe0*/  @!P6 LDC.64 R2, c[0x0][0x3a8] ;  /* 0x0000ea00ff02eb82 */ /* 0x000e220000000a00 */
[----:B------:R-:W-:-:S04]  /*1ff0*/  @!P6 IMAD.IADD R41, R0, 0x1, R41 ;  /* 0x000000010029e824 */ /* 0x000fc800078e0229 */
[----:B0-----:R-:W-:-:S05]  /*2000*/  @!P6 IMAD.WIDE R2, R41, 0x4, R2 ;  /* 0x000000042902e825 */ /* 0x001fca00078e0202 */
[----:B------:R0:W-:Y:S01]  /*2010*/  @!P6 STG.E desc[UR10][R2.64], R75 ;  /* 0x0000004b0200e986 */ /* 0x0001e2000c10190a */
        /* <DEDUP_REMOVED lines=15> */
[----:B------:R-:W-:Y:S01]  /*2110*/  @!P6 STG.E desc[UR10][R26.64+0x1c], R82 ;  /* 0x00001c521a00e986 */ /* 0x000fe2000c10190a */
[----:B------:R-:W-:Y:S02]  /*2120*/  ISETP.GE.OR P6, PT, R28, UR5, P5 ;  /* 0x000000051c007c0c */ /* 0x000fe4000afc6670 */
[----:B------:R-:W-:-:S11]  /*2130*/  ISETP.GE.OR P5, PT, R6, UR5, P5 ;  /* 0x0000000506007c0c */ /* 0x000fd6000afa6670 */
[----:B0-----:R-:W0:Y:S01]  /*2140*/  @!P6 LDC.64 R2, c[0x0][0x3a8] ;  /* 0x0000ea00ff02eb82 */ /* 0x001e220000000a00 */
[C---:B------:R-:W-:Y:S02]  /*2150*/  @!P6 IMAD.IADD R35, R0.reuse, 0x1, R35 ;  /* 0x000000010023e824 */ /* 0x040fe400078e0223 */
[----:B------:R-:W-:Y:S02]  /*2160*/  @!P5 IMAD.IADD R23, R0, 0x1, R23 ;  /* 0x000000010017d824 */ /* 0x000fe400078e0217 */
[----:B0-----:R-:W-:-:S05]  /*2170*/  @!P6 IMAD.WIDE R2, R35, 0x4, R2 ;  /* 0x000000042302e825 */ /* 0x001fca00078e0202 */
[----:B------:R0:W-:Y:S01]  /*2180*/  @!P6 STG.E desc[UR10][R2.64], R21 ;  /* 0x000000150200e986 */ /* 0x0001e2000c10190a */
[----:B------:R-:W-:Y:S02]  /*2190*/  ISETP.GE.OR P6, PT, R28, UR5, P4 ;  /* 0x000000051c007c0c */ /* 0x000fe4000a7c6670 */
[----:B------:R-:W-:Y:S01]  /*21a0*/  ISETP.GE.OR P4, PT, R6, UR5, P4 ;  /* 0x0000000506007c0c */ /* 0x000fe2000a786670 */
[----:B0-----:R-:W0:Y:S10]  /*21b0*/  @!P5 LDC.64 R2, c[0x0][0x3a8] ;  /* 0x0000ea00ff02db82 */ /* 0x001e340000000a00 */
[----:B------:R1:W-:Y:S01]  /*21c0*/  @!P6 STG.E desc[UR10][R24.64+0x4], R22 ;  /* 0x000004161800e986 */ /* 0x0003e2000c10190a */
[----:B------:R-:W-:-:S02]  /*21d0*/  ISETP.GE.OR P6, PT, R28, UR5, P0 ;  /* 0x000000051c007c0c */ /* 0x000fc400087c6670 */
[----:B------:R-:W-:-:S11]  /*21e0*/  ISETP.GE.OR P0, PT, R6, UR5, P0 ;  /* 0x0000000506007c0c */ /* 0x000fd60008706670 */
[----:B------:R1:W-:Y:S01]  /*21f0*/  @!P6 STG.E desc[UR10][R24.64+0x8], R19 ;  /* 0x000008131800e986 */ /* 0x0003e2000c10190a */
[----:B------:R-:W-:Y:S02]  /*2200*/  ISETP.GE.OR P6, PT, R28, UR5, P3 ;  /* 0x000000051c007c0c */ /* 0x000fe40009fc6670 */
[----:B------:R-:W-:Y:S01]  /*2210*/  ISETP.GE.OR P3, PT, R6, UR5, P3 ;  /* 0x0000000506007c0c */ /* 0x000fe20009f66670 */
[----:B0-----:R-:W-:-:S10]  /*2220*/  @!P5 IMAD.WIDE R2, R23, 0x4, R2 ;  /* 0x000000041702d825 */ /* 0x001fd400078e0202 */
[----:B------:R1:W-:Y:S01]  /*2230*/  @!P6 STG.E desc[UR10][R24.64+0xc], R20 ;  /* 0x00000c141800e986 */ /* 0x0003e2000c10190a */
[----:B------:R-:W-:-:S04]  /*2240*/  ISETP.NE.AND P6, PT, R36, RZ, PT ;  /* 0x000000ff2400720c */ /* 0x000fc80003fc5270 */
[----:B------:R-:W-:-:S13]  /*2250*/  ISETP.GE.OR P6, PT, R28, UR5, P6 ;  /* 0x000000051c007c0c */ /* 0x000fda000b7c6670 */
[----:B------:R1:W-:Y:S01]  /*2260*/  @!P6 STG.E desc[UR10][R24.64+0x10], R17 ;  /* 0x000010111800e986 */ /* 0x0003e2000c10190a */
[----:B------:R-:W-:-:S04]  /*2270*/  ISETP.NE.AND P6, PT, R38, RZ, PT ;  /* 0x000000ff2600720c */ /* 0x000fc80003fc5270 */
[----:B------:R-:W-:-:S13]  /*2280*/  ISETP.GE.OR P6, PT, R28, UR5, P6 ;  /* 0x000000051c007c0c */ /* 0x000fda000b7c6670 */
[----:B------:R1:W-:Y:S01]  /*2290*/  @!P6 STG.E desc[UR10][R24.64+0x14], R18 ;  /* 0x000014121800e986 */ /* 0x0003e2000c10190a */
[----:B------:R-:W-:Y:S02]  /*22a0*/  ISETP.GE.OR P6, PT, R28, UR5, P2 ;  /* 0x000000051c007c0c */ /* 0x000fe400097c6670 */
[----:B------:R-:W-:-:S11]  /*22b0*/  ISETP.GE.OR P2, PT, R6, UR5, P2 ;  /* 0x0000000506007c0c */ /* 0x000fd60009746670 */
[----:B------:R1:W-:Y:S01]  /*22c0*/  @!P6 STG.E desc[UR10][R24.64+0x18], R15 ;  /* 0x0000180f1800e986 */ /* 0x0003e2000c10190a */
[----:B------:R-:W-:Y:S02]  /*22d0*/  ISETP.GE.OR P6, PT, R28, UR5, P1 ;  /* 0x000000051c007c0c */ /* 0x000fe40008fc6670 */
[----:B------:R-:W-:-:S11]  /*22e0*/  ISETP.GE.OR P1, PT, R6, UR5, P1 ;  /* 0x0000000506007c0c */ /* 0x000fd60008f26670 */
[----:B------:R1:W-:Y:S01]  /*22f0*/  @!P6 STG.E desc[UR10][R24.64+0x1c], R16 ;  /* 0x00001c101800e986 */ /* 0x0003e2000c10190a */
[----:B------:R-:W-:-:S03]  /*2300*/  ISETP.NE.AND P6, PT, R38, RZ, PT ;  /* 0x000000ff2600720c */ /* 0x000fc60003fc5270 */
[----:B------:R1:W-:Y:S01]  /*2310*/  @!P5 STG.E desc[UR10][R2.64], R13 ;  /* 0x0000000d0200d986 */ /* 0x0003e2000c10190a */
[----:B------:R-:W-:Y:S02]  /*2320*/  ISETP.NE.AND P5, PT, R36, RZ, PT ;  /* 0x000000ff2400720c */ /* 0x000fe40003fa5270 */
[C---:B------:R-:W-:Y:S01]  /*2330*/  ISETP.GE.OR P6, PT, R6.reuse, UR5, P6 ;  /* 0x0000000506007c0c */ /* 0x040fe2000b7c6670 */
[----:B------:R1:W-:Y:S01]  /*2340*/  @!P4 STG.E desc[UR10][R4.64+0x4], R14 ;  /* 0x0000040e0400c986 */ /* 0x0003e2000c10190a */
[----:B------:R-:W-:-:S03]  /*2350*/  ISETP.GE.OR P5, PT, R6, UR5, P5 ;  /* 0x0000000506007c0c */ /* 0x000fc6000afa6670 */
[----:B------:R1:W-:Y:S04]  /*2360*/  @!P0 STG.E desc[UR10][R4.64+0x8], R11 ;  /* 0x0000080b04008986 */ /* 0x0003e8000c10190a */
[----:B------:R1:W-:Y:S04]  /*2370*/  @!P3 STG.E desc[UR10][R4.64+0xc], R12 ;  /* 0x00000c0c0400b986 */ /* 0x0003e8000c10190a */
[----:B------:R1:W-:Y:S04]  /*2380*/  @!P6 STG.E desc[UR10][R4.64+0x14], R10 ;  /* 0x0000140a0400e986 */ /* 0x0003e8000c10190a */
[----:B------:R1:W-:Y:S04]  /*2390*/  @!P5 STG.E desc[UR10][R4.64+0x10], R9 ;  /* 0x000010090400d986 */ /* 0x0003e8000c10190a */
[----:B------:R1:W-:Y:S01]  /*23a0*/  @!P2 STG.E desc[UR10][R4.64+0x18], R7 ;  /* 0x000018070400a986 */ /* 0x0003e2000c10190a */
[----:B------:R-:W-:Y:S05]  /*23b0*/  @P1 EXIT ;  /* 0x000000000000194d */ /* 0x000fea0003800000 */
[----:B------:R-:W-:Y:S01]  /*23c0*/  STG.E desc[UR10][R4.64+0x1c], R8 ;  /* 0x00001c0804007986 */ /* 0x000fe2000c10190a */
[----:B------:R-:W-:Y:S05]  /*23d0*/  EXIT ;  /* 0x000000000000794d */ /* 0x000fea0003800000 */
        .weak           $__internal_0_$__cuda_sm20_div_u16
        .type           $__internal_0_$__cuda_sm20_div_u16,@function
        .size           $__internal_0_$__cuda_sm20_div_u16,(.L_x_30 - $__internal_0_$__cuda_sm20_div_u16)
$__internal_0_$__cuda_sm20_div_u16:
[----:B------:R-:W0:Y:S01]  /*23e0*/  I2F.U16 R2, R0 ;  /* 0x0000000000027306 */ /* 0x000e220000101000 */
[----:B------:R-:W-:Y:S01]  /*23f0*/  IMAD.MOV.U32 R3, RZ, RZ, 0x4b800000 ;  /* 0x4b800000ff037424 */ /* 0x000fe200078e00ff */
[C---:B0-----:R-:W-:Y:S02]  /*2400*/  FSETP.GEU.AND P1, PT, |R2|.reuse, 1.175494350822287508e-38, PT ;  /* 0x008000000200780b */ /* 0x041fe40003f2e200 */
[----:B------:R-:W-:Y:S02]  /*2410*/  FSETP.GT.AND P0, PT, |R2|, 8.50705917302346158658e+37, PT ;  /* 0x7e8000000200780b */ /* 0x000fe40003f04200 */
[----:B------:R-:W-:-:S04]  /*2420*/  FSEL R3, R3, 1, !P1 ;  /* 0x3f80000003037808 */ /* 0x000fc80004800000 */
[----:B------:R-:W-:Y:S02]  /*2430*/  FSEL R3, R3, 0.25, !P0 ;  /* 0x3e80000003037808 */ /* 0x000fe40004000000 */
[----:B------:R-:W-:-:S03]  /*2440*/  ISETP.NE.U32.AND P0, PT, R0, RZ, PT ;  /* 0x000000ff0000720c */ /* 0x000fc60003f05070 */
[----:B------:R-:W-:Y:S01]  /*2450*/  FMUL R4, R2, R3 ;  /* 0x0000000302047220 */ /* 0x000fe20000400000 */
[----:B------:R-:W-:-:S05]  /*2460*/  I2FP.F32.U32.RZ R2, 0x80 ;  /* 0x0000008000027845 */ /* 0x000fca000020d000 */
[----:B------:R-:W0:Y:S02]  /*2470*/  MUFU.RCP R4, R4 ;  /* 0x0000000400047308 */ /* 0x000e240000001000 */
[----:B0-----:R-:W-:-:S04]  /*2480*/  FMUL R3, R3, R4 ;  /* 0x0000000403037220 */ /* 0x001fc80000400000 */
[----:B------:R-:W-:-:S04]  /*2490*/  VIADD R3, R3, 0x2 ;  /* 0x0000000203037836 */ /* 0x000fc80000000000 */
[----:B------:R-:W-:Y:S01]  /*24a0*/  FMUL.RZ R7, R2, R3 ;  /* 0x0000000302077220 */ /* 0x000fe2000040c000 */
[----:B------:R-:W-:Y:S02]  /*24b0*/  IMAD.MOV.U32 R2, RZ, RZ, R8 ;  /* 0x000000ffff027224 */ /* 0x000fe400078e0008 */
[----:B------:R-:W-:-:S03]  /*24c0*/  IMAD.MOV.U32 R3, RZ, RZ, 0x0 ;  /* 0x00000000ff037424 */ /* 0x000fc600078e00ff */
[----:B------:R-:W0:Y:S02]  /*24d0*/  F2I.U32.TRUNC.NTZ R7, R7 ;  /* 0x0000000700077305 */ /* 0x000e24000020f000 */
[----:B0-----:R-:W-:Y:S01]  /*24e0*/  LOP3.LUT R6, R7, 0xffff, RZ, 0xc0, !PT ;  /* 0x0000ffff07067812 */ /* 0x001fe200078ec0ff */
[----:B------:R-:W-:Y:S01]  /*24f0*/  @!P0 IMAD.MOV.U32 R6, RZ, RZ, -0x1 ;  /* 0xffffffffff068424 */ /* 0x000fe200078e00ff */
[----:B------:R-:W-:Y:S06]  /*2500*/  RET.REL.NODEC R2 `(_Z15matMul_register6MatrixS_S_) ;  /* 0xffffffd802bc7950 */ /* 0x000fec0003c3ffff */
.L_x_6:
[----:B------:R-:W-:-:S00]  /*2510*/  BRA `(.L_x_6) ;  /* 0xfffffffc00fc7947 */ /* 0x000fc0000383ffff */
[----:B------:R-:W-:-:S00]  /*2520*/  NOP ;  /* 0x0000000000007918 */ /* 0x000fc00000000000 */
        /* <DEDUP_REMOVED lines=13> */
.L_x_30:


//--------------------- .text._Z13matMul_shared6MatrixS_S_ --------------------------
	.section	.text._Z13matMul_shared6MatrixS_S_,"ax",@progbits
	.align	128
        .global         _Z13matMul_shared6MatrixS_S_
        .type           _Z13matMul_shared6MatrixS_S_,@function
        .size           _Z13matMul_shared6MatrixS_S_,(.L_x_32 - _Z13matMul_shared6MatrixS_S_)
        .other          _Z13matMul_shared6MatrixS_S_,@"STO_CUDA_ENTRY STV_DEFAULT"
_Z13matMul_shared6MatrixS_S_:
.text._Z13matMul_shared6MatrixS_S_:
[----:B------:R-:W-:Y:S01]  /*0000*/  LDC R1, c[0x0][0x37c] ;  /* 0x0000df00ff017b82 */ /* 0x000fe20000000800 */
[----:B------:R-:W0:Y:S01]  /*0010*/  LDCU UR7, c[0x0][0x380] ;  /* 0x00007000ff0777ac */ /* 0x000e220008000800 */
[----:B------:R-:W1:Y:S01]  /*0020*/  S2R R0, SR_CTAID.X ;  /* 0x0000000000007919 */ /* 0x000e620000002500 */
[----:B------:R-:W-:Y:S01]  /*0030*/  HFMA2 R27, -RZ, RZ, 0, 0 ;  /* 0x00000000ff1b7431 */ /* 0x000fe200000001ff */
[----:B------:R-:W2:Y:S01]  /*0040*/  LDCU.64 UR8, c[0x0][0x358] ;  /* 0x00006b00ff0877ac */ /* 0x000ea20008000a00 */
[----:B------:R-:W3:Y:S01]  /*0050*/  S2R R2, SR_CTAID.Y ;  /* 0x0000000000027919 */ /* 0x000ee20000002600 */
[----:B------:R-:W4:Y:S01]  /*0060*/  S2R R3, SR_TID.X ;  /* 0x0000000000037919 */ /* 0x000f220000002100 */
[----:B------:R-:W1:Y:S01]  /*0070*/  S2R R17, SR_TID.Y ;  /* 0x0000000000117919 */ /* 0x000e620000002200 */
[----:B0-----:R-:W-:-:S09]  /*0080*/  UISETP.GE.AND UP0, UPT, UR7, 0x1, UPT ;  /* 0x000000010700788c */ /* 0x001fd2000bf06270 */
[----:B--2---:R-:W-:Y:S05]  /*0090*/  BRA.U !UP0, `(.L_x_7) ;  /* 0x0000000908c87547 */ /* 0x004fea000b800000 */
[----:B------:R-:W0:Y:S01]  /*00a0*/  S2UR UR6, SR_CgaCtaId ;  /* 0x00000000000679c3 */ /* 0x000e220000008800 */
[----:B------:R-:W-:Y:S01]  /*00b0*/  UMOV UR4, 0x400 ;  /* 0x0000040000047882 */ /* 0x000fe20000000000 */
[----:B------:R-:W-:Y:S01]  /*00c0*/  UISETP.GE.U32.AND UP0, UPT, UR7, 0x11, UPT ;  /* 0x000000110700788c */ /* 0x000fe2000bf06070 */
[----:B-1-3--:R-:W-:Y:S01]  /*00d0*/  LEA R14, R2, R17, 0x4 ;  /* 0x00000011020e7211 */ /* 0x00afe200078e20ff */
[----:B------:R-:W-:Y:S01]  /*00e0*/  UIADD3 UR5, UPT, UPT, UR4, 0x400, URZ ;  /* 0x0000040004057890 */ /* 0x000fe2000fffe0ff */
[----:B------:R-:W-:-:S03]  /*00f0*/  MOV R27, RZ ;  /* 0x000000ff001b7202 */ /* 0x000fc60000000f00 */
[----:B0-----:R-:W-:Y:S02]  /*0100*/  ULEA UR5, UR6, UR5, 0x18 ;  /* 0x0000000506057291 */ /* 0x001fe4000f8ec0ff */
[----:B------:R-:W-:Y:S02]  /*0110*/  ULEA UR4, UR6, UR4, 0x18 ;  /* 0x0000000406047291 */ /* 0x000fe4000f8ec0ff */
[----:B------:R-:W-:Y:S02]  /*0120*/  UIADD3 UR6, UPT, UPT, UR7, 0xf, URZ ;  /* 0x0000000f07067890 */ /* 0x000fe4000fffe0ff */
[----:B----4-:R-:W-:Y:S02]  /*0130*/  LEA R16, R3, UR5, 0x6 ;  /* 0x0000000503107c11 */ /* 0x010fe4000f8e30ff */
[C---:B------:R-:W-:Y:S01]  /*0140*/  LEA R18, R17.reuse, UR4, 0x6 ;  /* 0x0000000411127c11 */ /* 0x040fe2000f8e30ff */
[----:B------:R-:W-:Y:S01]  /*0150*/  UMOV UR4, URZ ;  /* 0x000000ff00047c82 */ /* 0x000fe20008000000 */
[----:B------:R-:W-:Y:S01]  /*0160*/  LEA R20, R17, R16, 0x2 ;  /* 0x0000001011147211 */ /* 0x000fe200078e10ff */
[C---:B------:R-:W-:Y:S01]  /*0170*/  IMAD R16, R3.reuse, -0x3c, R16 ;  /* 0xffffffc403107824 */ /* 0x040fe200078e0210 */
[----:B------:R-:W-:Y:S01]  /*0180*/  LEA R21, R3, R18, 0x2 ;  /* 0x0000001203157211 */ /* 0x000fe200078e10ff */
[----:B------:R-:W-:Y:S06]  /*0190*/  BRA.U !UP0, `(.L_x_8) ;  /* 0x0000000508b47547 */ /* 0x000fec000b800000 */
[----:B------:R-:W0:Y:S01]  /*01a0*/  LDC R12, c[0x0][0x390] ;  /* 0x0000e400ff0c7b82 */ /* 0x000e220000000800 */
[----:B------:R-:W-:Y:S01]  /*01b0*/  IADD3 R4, PT, PT, R3, 0x10, RZ ;  /* 0x0000001003047810 */ /* 0x000fe20007ffe0ff */
[----:B------:R-:W-:Y:S01]  /*01c0*/  USHF.R.U32.HI UR4, URZ, 0x4, UR6 ;  /* 0x00000004ff047899 */ /* 0x000fe20008011606 */
[----:B------:R-:W-:Y:S01]  /*01d0*/  IMAD R13, R14, UR7, R3 ;  /* 0x000000070e0d7c24 */ /* 0x000fe2000f8e0203 */
[----:B------:R-:W-:Y:S02]  /*01e0*/  MOV R27, RZ ;  /* 0x000000ff001b7202 */ /* 0x000fe40000000f00 */
[----:B------:R-:W-:Y:S02]  /*01f0*/  ULOP3.LUT UR4, UR4, 0x7fffffe, URZ, 0xc0, !UPT ;  /* 0x07fffffe04047892 */ /* 0x000fe4000f8ec0ff */
[----:B------:R-:W1:Y:S02]  /*0200*/  LDC.64 R24, c[0x0][0x388] ;  /* 0x0000e200ff187b82 */ /* 0x000e640000000a00 */
[----:B------:R-:W-:-:S06]  /*0210*/  UIADD3 UR4, UPT, UPT, -UR4, URZ, URZ ;  /* 0x000000ff04047290 */ /* 0x000fcc000fffe1ff */
[----:B------:R-:W2:Y:S01]  /*0220*/  LDC.64 R22, c[0x0][0x398] ;  /* 0x0000e600ff167b82 */ /* 0x000ea20000000a00 */
[-CC-:B0-----:R-:W-:Y:S02]  /*0230*/  IMAD R19, R4, R12.reuse, R17.reuse ;  /* 0x0000000c04137224 */ /* 0x181fe400078e0211 */
[----:B------:R-:W-:-:S03]  /*0240*/  IMAD R15, R3, R12, R17 ;  /* 0x0000000c030f7224 */ /* 0x000fc600078e0211 */
[C---:B------:R-:W-:Y:S02]  /*0250*/  LEA R19, R0.reuse, R19, 0x4 ;  /* 0x0000001300137211 */ /* 0x040fe400078e20ff */
[----:B------:R-:W-:-:S07]  /*0260*/  LEA R15, R0, R15, 0x4 ;  /* 0x0000000f000f7211 */ /* 0x000fce00078e20ff */
.L_x_9:
[----:B-1----:R-:W-:-:S04]  /*0270*/  IMAD.WIDE.U32 R6, R13, 0x4, R24 ;  /* 0x000000040d067825 */ /* 0x002fc800078e0018 */
[----:B--2---:R-:W-:Y:S02]  /*0280*/  IMAD.WIDE R4, R15, 0x4, R22 ;  /* 0x000000040f047825 */ /* 0x004fe400078e0216 */
[----:B------:R-:W2:Y:S04]  /*0290*/  LDG.E R6, desc[UR8][R6.64] ;  /* 0x0000000806067981 */ /* 0x000ea8000c1e1900 */
[----:B------:R-:W3:Y:S04]  /*02a0*/  LDG.E R5, desc[UR8][R4.64] ;  /* 0x0000000804057981 */ /* 0x000ee8000c1e1900 */
[----:B--2---:R-:W-:Y:S04]  /*02b0*/  STS [R21], R6 ;  /* 0x0000000615007388 */ /* 0x004fe80000000800 */
[----:B---3--:R-:W-:Y:S01]  /*02c0*/  STS [R20], R5 ;  /* 0x0000000514007388 */ /* 0x008fe20000000800 */
[----:B------:R-:W-:Y:S06]  /*02d0*/  BAR.SYNC.DEFER_BLOCKING 0x0 ;  /* 0x0000000000007b1d */ /* 0x000fec0000010000 */
[----:B------:R-:W-:Y:S04]  /*02e0*/  LDS R28, [R16] ;  /* 0x00000000101c7984 */ /* 0x000fe80000000800 */
[----:B------:R-:W0:Y:S04]  /*02f0*/  LDS.128 R8, [R18] ;  /* 0x0000000012087984 */ /* 0x000e280000000c00 */
[----:B------:R-:W1:Y:S04]  /*0300*/  LDS R29, [R16+0x40] ;  /* 0x00004000101d7984 */ /* 0x000e680000000800 */
[----:B------:R-:W2:Y:S04]  /*0310*/  LDS R4, [R16+0x80] ;  /* 0x0000800010047984 */ /* 0x000ea80000000800 */
[----:B------:R-:W3:Y:S01]  /*0320*/  LDS R26, [R16+0xc0] ;  /* 0x0000c000101a7984 */ /* 0x000ee20000000800 */
[----:B0-----:R-:W-:-:S03]  /*0330*/  FFMA R8, R8, R28, R27 ;  /* 0x0000001c08087223 */ /* 0x001fc6000000001b */
[----:B------:R-:W-:Y:S01]  /*0340*/  LDS R27, [R16+0x140] ;  /* 0x00014000101b7984 */ /* 0x000fe20000000800 */
[----:B-1----:R-:W-:-:S03]  /*0350*/  FFMA R29, R29, R9, R8 ;  /* 0x000000091d1d7223 */ /* 0x002fc60000000008 */
[----:B------:R-:W-:Y:S01]  /*0360*/  LDS R9, [R16+0x100] ;  /* 0x0001000010097984 */ /* 0x000fe20000000800 */
[----:B--2---:R-:W-:-:S03]  /*0370*/  FFMA R29, R4, R10, R29 ;  /* 0x0000000a041d7223 */ /* 0x004fc6000000001d */
[----:B------:R-:W0:Y:S01]  /*0380*/  LDS.128 R4, [R18+0x10] ;  /* 0x0000100012047984 */ /* 0x000e220000000c00 */
[----:B---3--:R-:W-:-:S03]  /*0390*/  FFMA R11, R26, R11, R29 ;  /* 0x0000000b1a0b7223 */ /* 0x008fc6000000001d */
[----:B------:R-:W1:Y:S04]  /*03a0*/  LDS R8, [R16+0x180] ;  /* 0x0001800010087984 */ /* 0x000e680000000800 */
[----:B------:R-:W2:Y:S04]  /*03b0*/  LDS R26, [R16+0x1c0] ;  /* 0x0001c000101a7984 */ /* 0x000ea80000000800 */
[----:B------:R-:W-:Y:S04]  /*03c0*/  LDS R29, [R16+0x2c0] ;  /* 0x0002c000101d7984 */ /* 0x000fe80000000800 */
[----:B------:R-:W-:Y:S01]  /*03d0*/  LDS R28, [R16+0x3c0] ;  /* 0x0003c000101c7984 */ /* 0x000fe20000000800 */
[----:B0-----:R-:W-:-:S04]  /*03e0*/  FFMA R4, R4, R9, R11 ;  /* 0x0000000904047223 */ /* 0x001fc8000000000b */
[----:B------:R-:W-:Y:S02]  /*03f0*/  FFMA R27, R27, R5, R4 ;  /* 0x000000051b1b7223 */ /* 0x000fe40000000004 */
[----:B------:R-:W-:Y:S02]  /*0400*/  LDS R5, [R16+0x200] ;  /* 0x0002000010057984 */ /* 0x000fe40000000800 */
[----:B-1----:R-:W-:Y:S02]  /*0410*/  FFMA R27, R8, R6, R27 ;  /* 0x00000006081b7223 */ /* 0x002fe4000000001b */
[----:B------:R-:W0:Y:S02]  /*0420*/  LDS.128 R8, [R18+0x20] ;  /* 0x0000200012087984 */ /* 0x000e240000000c00 */
[----:B--2---:R-:W-:Y:S02]  /*0430*/  FFMA R7, R26, R7, R27 ;  /* 0x000000071a077223 */ /* 0x004fe4000000001b */
[----:B------:R-:W1:Y:S04]  /*0440*/  LDS R27, [R16+0x240] ;  /* 0x00024000101b7984 */ /* 0x000e680000000800 */
[----:B------:R-:W2:Y:S01]  /*0450*/  LDS R4, [R16+0x280] ;  /* 0x0002800010047984 */ /* 0x000ea20000000800 */
[----:B0-----:R-:W-:-:S04]  /*0460*/  FFMA R8, R8, R5, R7 ;  /* 0x0000000508087223 */ /* 0x001fc80000000007 */
[----:B-1----:R-:W-:Y:S02]  /*0470*/  FFMA R27, R27, R9, R8 ;  /* 0x000000091b1b7223 */ /* 0x002fe40000000008 */
[----:B------:R-:W-:Y:S02]  /*0480*/  LDS R9, [R16+0x300] ;  /* 0x0003000010097984 */ /* 0x000fe40000000800 */
[----:B--2---:R-:W-:Y:S01]  /*0490*/  FFMA R10, R4, R10, R27 ;  /* 0x0000000a040a7223 */ /* 0x004fe2000000001b */
[----:B------:R-:W-:Y:S01]  /*04a0*/  IADD3 R27, PT, PT, R13, 0x10, RZ ;  /* 0x000000100d1b7810 */ /* 0x000fe20007ffe0ff */
[----:B------:R-:W0:Y:S02]  /*04b0*/  LDS.128 R4, [R18+0x30] ;  /* 0x0000300012047984 */ /* 0x000e240000000c00 */
[----:B------:R-:W-:Y:S02]  /*04c0*/  FFMA R11, R29, R11, R10 ;  /* 0x0000000b1d0b7223 */ /* 0x000fe4000000000a */
[----:B------:R-:W1:Y:S01]  /*04d0*/  LDS R8, [R16+0x340] ;  /* 0x0003400010087984 */ /* 0x000e620000000800 */
[----:B------:R-:W-:-:S04]  /*04e0*/  IMAD.WIDE.U32 R26, R27, 0x4, R24 ;  /* 0x000000041b1a7825 */ /* 0x000fc800078e0018 */
[----:B0-----:R-:W-:-:S04]  /*04f0*/  FFMA R9, R4, R9, R11 ;  /* 0x0000000904097223 */ /* 0x001fc8000000000b */
[----:B-1----:R-:W-:Y:S01]  /*0500*/  FFMA R9, R8, R5, R9 ;  /* 0x0000000508097223 */ /* 0x002fe20000000009 */
[----:B------:R-:W-:Y:S01]  /*0510*/  IMAD.WIDE R4, R19, 0x4, R22 ;  /* 0x0000000413047825 */ /* 0x000fe200078e0216 */
[----:B------:R-:W0:Y:S01]  /*0520*/  LDS R8, [R16+0x380] ;  /* 0x0003800010087984 */ /* 0x000e220000000800 */
[----:B------:R-:W-:Y:S06]  /*0530*/  BAR.SYNC.DEFER_BLOCKING 0x0 ;  /* 0x0000000000007b1d */ /* 0x000fec0000010000 */
[----:B------:R-:W2:Y:S04]  /*0540*/  LDG.E R27, desc[UR8][R26.64] ;  /* 0x000000081a1b7981 */ /* 0x000ea8000c1e1900 */
[----:B------:R-:W3:Y:S01]  /*0550*/  LDG.E R5, desc[UR8][R4.64] ;  /* 0x0000000804057981 */ /* 0x000ee2000c1e1900 */
[----:B------:R-:W-:Y:S01]  /*0560*/  UIADD3 UR4, UPT, UPT, UR4, 0x2, URZ ;  /* 0x0000000204047890 */ /* 0x000fe2000fffe0ff */
[----:B------:R-:W-:-:S02]  /*0570*/  LEA R15, R12, R15, 0x5 ;  /* 0x0000000f0c0f7211 */ /* 0x000fc400078e28ff */
[----:B------:R-:W-:Y:S01]  /*0580*/  IADD3 R13, PT, PT, R13, 0x20, RZ ;  /* 0x000000200d0d7810 */ /* 0x000fe20007ffe0ff */
[----:B------:R-:W-:Y:S01]  /*0590*/  UISETP.NE.AND UP0, UPT, UR4, URZ, UPT ;  /* 0x000000ff0400728c */ /* 0x000fe2000bf05270 */
[----:B------:R-:W-:Y:S01]  /*05a0*/  LEA R19, R12, R19, 0x5 ;  /* 0x000000130c137211 */ /* 0x000fe200078e28ff */
[----:B0-----:R-:W-:-:S04]  /*05b0*/  FFMA R6, R8, R6, R9 ;  /* 0x0000000608067223 */ /* 0x001fc80000000009 */
[----:B------:R-:W-:Y:S01]  /*05c0*/  FFMA R7, R28, R7, R6 ;  /* 0x000000071c077223 */ /* 0x000fe20000000006 */
        /* <DEDUP_REMOVED lines=17> */
[----:B------:R-:W3:Y:S01]  /*06e0*/  LDS R26, [R16+0x1c0] ;  /* 0x0001c000101a7984 */ /* 0x000ee20000000800 */
[----:B0-----:R-:W-:-:S04]  /*06f0*/  FFMA R4, R4, R9, R11 ;  /* 0x0000000904047223 */ /* 0x001fc8000000000b */
[----:B-1----:R-:W-:Y:S02]  /*0700*/  FFMA R27, R27, R5, R4 ;  /* 0x000000051b1b7223 */ /* 0x002fe40000000004 */
[----:B------:R-:W-:Y:S02]  /*0710*/  LDS R5, [R16+0x200] ;  /* 0x0002000010057984 */ /* 0x000fe40000000800 */
[----:B--2---:R-:W-:Y:S02]  /*0720*/  FFMA R27, R8, R6, R27 ;  /* 0x00000006081b7223 */ /* 0x004fe4000000001b */
[----:B------:R-:W0:Y:S02]  /*0730*/  LDS.128 R8, [R18+0x20] ;  /* 0x0000200012087984 */ /* 0x000e240000000c00 */
[----:B---3--:R-:W-:Y:S02]  /*0740*/  FFMA R7, R26, R7, R27 ;  /* 0x000000071a077223 */ /* 0x008fe4000000001b */
        /* <DEDUP_REMOVED lines=10> */
[----:B------:R-:W2:Y:S01]  /*07f0*/  LDS R8, [R16+0x380] ;  /* 0x0003800010087984 */ /* 0x000ea20000000800 */
[----:B0-----:R-:W-:-:S04]  /*0800*/  FFMA R4, R4, R9, R11 ;  /* 0x0000000904047223 */ /* 0x001fc8000000000b */
[----:B-1----:R-:W-:-:S04]  /*0810*/  FFMA R5, R27, R5, R4 ;  /* 0x000000051b057223 */ /* 0x002fc80000000004 */
[----:B--2---:R-:W-:-:S04]  /*0820*/  FFMA R6, R8, R6, R5 ;  /* 0x0000000608067223 */ /* 0x004fc80000000005 */
[----:B------:R-:W-:Y:S01]  /*0830*/  FFMA R27, R29, R7, R6 ;  /* 0x000000071d1b7223 */ /* 0x000fe20000000006 */
[----:B------:R-:W-:Y:S06]  /*0840*/  BAR.SYNC.DEFER_BLOCKING 0x0 ;  /* 0x0000000000007b1d */ /* 0x000fec0000010000 */
[----:B------:R-:W-:Y:S05]  /*0850*/  BRA.U UP0, `(.L_x_9) ;  /* 0xfffffff900847547 */ /* 0x000fea000b83ffff */
[----:B------:R-:W-:-:S12]  /*0860*/  ULOP3.LUT UR4, UR6, 0x7fffffe0, URZ, 0xc0, !UPT ;  /* 0x7fffffe006047892 */ /* 0x000fd8000f8ec0ff */
.L_x_8:
[----:B------:R-:W-:-:S09]  /*0870*/  ULOP3.LUT UP0, URZ, UR6, 0x10, URZ, 0xc0, !UPT ;  /* 0x0000001006ff7892 */ /* 0x000fd2000f80c0ff */
[----:B------:R-:W-:Y:S05]  /*0880*/  BRA.U !UP0, `(.L_x_7) ;  /* 0x0000000108cc7547 */ /* 0x000fea000b800000 */
[----:B------:R-:W0:Y:S01]  /*0890*/  LDC.64 R6, c[0x0][0x388] ;  /* 0x0000e200ff067b82 */ /* 0x000e220000000a00 */
[----:B------:R-:W1:Y:S01]  /*08a0*/  LDCU UR5, c[0x0][0x390] ;  /* 0x00007200ff0577ac */ /* 0x000e620008000800 */
[----:B------:R-:W-:Y:S02]  /*08b0*/  IADD3 R9, PT, PT, R3, UR4, RZ ;  /* 0x0000000403097c10 */ /* 0x000fe4000fffe0ff */
[----:B------:R-:W-:-:S03]  /*08c0*/  LEA R8, R0, R17, 0x4 ;  /* 0x0000001100087211 */ /* 0x000fc600078e20ff */
[----:B------:R-:W-:Y:S01]  /*08d0*/  IMAD R11, R14, UR7, R9 ;  /* 0x000000070e0b7c24 */ /* 0x000fe2000f8e0209 */
[----:B------:R-:W2:Y:S01]  /*08e0*/  LDC.64 R4, c[0x0][0x398] ;  /* 0x0000e600ff047b82 */ /* 0x000ea20000000a00 */
[----:B-1----:R-:W-:Y:S02]  /*08f0*/  IMAD R9, R9, UR5, R8 ;  /* 0x0000000509097c24 */ /* 0x002fe4000f8e0208 */
[----:B0-----:R-:W-:-:S05]  /*0900*/  IMAD.WIDE.U32 R6, R11, 0x4, R6 ;  /* 0x000000040b067825 */ /* 0x001fca00078e0006 */
[----:B------:R-:W3:Y:S01]  /*0910*/  LDG.E R10, desc[UR8][R6.64] ;  /* 0x00000008060a7981 */ /* 0x000ee2000c1e1900 */
[----:B--2---:R-:W-:-:S06]  /*0920*/  IMAD.WIDE R8, R9, 0x4, R4 ;  /* 0x0000000409087825 */ /* 0x004fcc00078e0204 */
[----:B------:R-:W2:Y:S04]  /*0930*/  LDG.E R9, desc[UR8][R8.64] ;  /* 0x0000000808097981 */ /* 0x000ea8000c1e1900 */
[----:B---3--:R-:W-:Y:S04]  /*0940*/  STS [R21], R10 ;  /* 0x0000000a15007388 */ /* 0x008fe80000000800 */
[----:B--2---:R-:W-:Y:S01]  /*0950*/  STS [R20], R9 ;  /* 0x0000000914007388 */ /* 0x004fe20000000800 */
[----:B------:R-:W-:Y:S06]  /*0960*/  BAR.SYNC.DEFER_BLOCKING 0x0 ;  /* 0x0000000000007b1d */ /* 0x000fec0000010000 */
[----:B------:R-:W-:Y:S04]  /*0970*/  LDS R11, [R16] ;  /* 0x00000000100b7984 */ /* 0x000fe80000000800 */
[----:B------:R-:W0:Y:S04]  /*0980*/  LDS.128 R12, [R18] ;  /* 0x00000000120c7984 */ /* 0x000e280000000c00 */
[----:B------:R-:W1:Y:S04]  /*0990*/  LDS R29, [R16+0x40] ;  /* 0x00004000101d7984 */ /* 0x000e680000000800 */
[----:B------:R-:W2:Y:S04]  /*09a0*/  LDS R23, [R16+0x80] ;  /* 0x0000800010177984 */ /* 0x000ea80000000800 */
[----:B------:R-:W3:Y:S04]  /*09b0*/  LDS R26, [R16+0xc0] ;  /* 0x0000c000101a7984 */ /* 0x000ee80000000800 */
[----:B------:R-:W-:Y:S04]  /*09c0*/  LDS R25, [R16+0x100] ;  /* 0x0001000010197984 */ /* 0x000fe80000000800 */
[----:B------:R-:W4:Y:S04]  /*09d0*/  LDS.128 R4, [R18+0x10] ;  /* 0x0000100012047984 */ /* 0x000f280000000c00 */
[----:B------:R-:W5:Y:S04]  /*09e0*/  LDS R22, [R16+0x140] ;  /* 0x0001400010167984 */ /* 0x000f680000000800 */
[----:B------:R-:W5:Y:S04]  /*09f0*/  LDS R19, [R16+0x180] ;  /* 0x0001800010137984 */ /* 0x000f680000000800 */
[----:B------:R-:W5:Y:S04]  /*0a00*/  LDS R20, [R16+0x1c0] ;  /* 0x0001c00010147984 */ /* 0x000f680000000800 */
[----:B------:R-:W-:Y:S01]  /*0a10*/  LDS R21, [R16+0x200] ;  /* 0x0002000010157984 */ /* 0x000fe20000000800 */
[----:B0-----:R-:W-:-:S03]  /*0a20*/  FFMA R12, R12, R11, R27 ;  /* 0x0000000b0c0c7223 */ /* 0x001fc6000000001b */
[----:B------:R-:W-:Y:S04]  /*0a30*/  LDS R24, [R16+0x240] ;  /* 0x0002400010187984 */ /* 0x000fe80000000800 */
[----:B------:R-:W0:Y:S01]  /*0a40*/  LDS.128 R8, [R18+0x20] ;  /* 0x0000200012087984 */ /* 0x000e220000000c00 */
[----:B-1----:R-:W-:-:S04]  /*0a50*/  FFMA R12, R29, R13, R12 ;  /* 0x0000000d1d0c7223 */ /* 0x002fc8000000000c */
[----:B--2---:R-:W-:Y:S02]  /*0a60*/  FFMA R13, R23, R14, R12 ;  /* 0x0000000e170d7223 */ /* 0x004fe4000000000c */
[----:B------:R-:W1:Y:S02]  /*0a70*/  LDS R23, [R16+0x280] ;  /* 0x0002800010177984 */ /* 0x000e640000000800 */
[----:B---3--:R-:W-:Y:S02]  /*0a80*/  FFMA R13, R26, R15, R13 ;  /* 0x0000000f1a0d7223 */ /* 0x008fe4000000000d */
[----:B------:R-:W2:Y:S02]  /*0a90*/  LDS R26, [R16+0x2c0] ;  /* 0x0002c000101a7984 */ /* 0x000ea40000000800 */
[----:B----4-:R-:W-:Y:S02]  /*0aa0*/  FFMA R27, R4, R25, R13 ;  /* 0x00000019041b7223 */ /* 0x010fe4000000000d */
[----:B------:R-:W-:Y:S04]  /*0ab0*/  LDS R25, [R16+0x300] ;  /* 0x0003000010197984 */ /* 0x000fe80000000800 */
[----:B------:R-:W3:Y:S01]  /*0ac0*/  LDS.128 R12, [R18+0x30] ;  /* 0x00003000120c7984 */ /* 0x000ee20000000c00 */
[----:B-----5:R-:W-:-:S03]  /*0ad0*/  FFMA R28, R22, R5, R27 ;  /* 0x00000005161c7223 */ /* 0x020fc6000000001b */
[----:B------:R-:W4:Y:S04]  /*0ae0*/  LDS R4, [R16+0x340] ;  /* 0x0003400010047984 */ /* 0x000f280000000800 */
[----:B------:R-:W5:Y:S04]  /*0af0*/  LDS R5, [R16+0x380] ;  /* 0x0003800010057984 */ /* 0x000f680000000800 */
[----:B------:R-:W5:Y:S01]  /*0b00*/  LDS R22, [R16+0x3c0] ;  /* 0x0003c00010167984 */ /* 0x000f620000000800 */
[----:B------:R-:W-:-:S04]  /*0b10*/  FFMA R19, R19, R6, R28 ;  /* 0x0000000613137223 */ /* 0x000fc8000000001c */
[----:B------:R-:W-:-:S04]  /*0b20*/  FFMA R7, R20, R7, R19 ;  /* 0x0000000714077223 */ /* 0x000fc80000000013 */
[----:B0-----:R-:W-:-:S04]  /*0b30*/  FFMA R7, R8, R21, R7 ;  /* 0x0000001508077223 */ /* 0x001fc80000000007 */
[----:B------:R-:W-:-:S04]  /*0b40*/  FFMA R24, R24, R9, R7 ;  /* 0x0000000918187223 */ /* 0x000fc80000000007 */
[----:B-1----:R-:W-:-:S04]  /*0b50*/  FFMA R23, R23, R10, R24 ;  /* 0x0000000a17177223 */ /* 0x002fc80000000018 */
[----:B--2---:R-:W-:-:S04]  /*0b60*/  FFMA R11, R26, R11, R23 ;  /* 0x0000000b1a0b7223 */ /* 0x004fc80000000017 */
[----:B---3--:R-:W-:-:S04]  /*0b70*/  FFMA R11, R12, R25, R11 ;  /* 0x000000190c0b7223 */ /* 0x008fc8000000000b */
[----:B----4-:R-:W-:-:S04]  /*0b80*/  FFMA R4, R4, R13, R11 ;  /* 0x0000000d04047223 */ /* 0x010fc8000000000b */
[----:B-----5:R-:W-:-:S04]  /*0b90*/  FFMA R5, R5, R14, R4 ;  /* 0x0000000e05057223 */ /* 0x020fc80000000004 */
[----:B------:R-:W-:Y:S01]  /*0ba0*/  FFMA R27, R22, R15, R5 ;  /* 0x0000000f161b7223 */ /* 0x000fe20000000005 */
[----:B------:R-:W-:Y:S06]  /*0bb0*/  BAR.SYNC.DEFER_BLOCKING 0x0 ;  /* 0x0000000000007b1d */ /* 0x000fec0000010000 */
.L_x_7:
[----:B------:R-:W0:Y:S01]  /*0bc0*/  LDC.64 R4, c[0x0][0x3a8] ;  /* 0x0000ea00ff047b82 */ /* 0x000e220000000a00 */
[----:B------:R-:W2:Y:S01]  /*0bd0*/  LDCU UR4, c[0x0][0x3a0] ;  /* 0x00007400ff0477ac */ /* 0x000ea20008000800 */
[----:B-1-3--:R-:W-:Y:S02]  /*0be0*/  LEA R17, R2, R17, 0x4 ;  /* 0x0000001102117211 */ /* 0x00afe400078e20ff */
[----:B----4-:R-:W-:-:S05]  /*0bf0*/  LEA R0, R0, R3, 0x4 ;  /* 0x0000000300007211 */ /* 0x010fca00078e20ff */
[----:B--2---:R-:W-:-:S04]  /*0c00*/  IMAD R3, R17, UR4, R0 ;  /* 0x0000000411037c24 */ /* 0x004fc8000f8e0200 */
[----:B0-----:R-:W-:-:S05]  /*0c10*/  IMAD.WIDE R2, R3, 0x4, R4 ;  /* 0x0000000403027825 */ /* 0x001fca00078e0204 */
[----:B------:R-:W-:Y:S01]  /*0c20*/  STG.E desc[UR8][R2.64], R27 ;  /* 0x0000001b02007986 */ /* 0x000fe2000c101908 */
[----:B------:R-:W-:Y:S05]  /*0c30*/  EXIT ;  /* 0x000000000000794d */ /* 0x000fea0003800000 */
.L_x_10:
        /* <DEDUP_REMOVED lines=12> */
.L_x_32:


//--------------------- .text._Z14matMul_shared26MatrixS_S_ --------------------------
	.section	.text._Z14matMul_shared26MatrixS_S_,"ax",@progbits
	.align	128
        .global         _Z14matMul_shared26MatrixS_S_
        .type           _Z14matMul_shared26MatrixS_S_,@function
        .size           _Z14matMul_shared26MatrixS_S_,(.L_x_33 - _Z14matMul_shared26MatrixS_S_)
        .other          _Z14matMul_shared26MatrixS_S_,@"STO_CUDA_ENTRY STV_DEFAULT"
_Z14matMul_shared26MatrixS_S_:
.text._Z14matMul_shared26MatrixS_S_:
        /* <DEDUP_REMOVED lines=16> */
[----:B----4-:R-:W-:Y:S01]  /*0100*/  IMAD R21, R4, UR7, R3 ;  /* 0x0000000704157c24 */ /* 0x010fe2000f8e0203 */
[----:B0-----:R-:W-:Y:S02]  /*0110*/  ULEA UR4, UR6, UR4, 0x18 ;  /* 0x0000000406047291 */ /* 0x001fe4000f8ec0ff */
[----:B------:R-:W-:Y:S02]  /*0120*/  ULEA UR5, UR6, UR5, 0x18 ;  /* 0x0000000506057291 */ /* 0x000fe4000f8ec0ff */
[----:B------:R-:W-:Y:S02]  /*0130*/  UIADD3 UR6, UPT, UPT, UR7, 0xf, URZ ;  /* 0x0000000f07067890 */ /* 0x000fe4000fffe0ff */
[C---:B------:R-:W-:Y:S01]  /*0140*/  LEA R16, R17.reuse, UR4, 0x6 ;  /* 0x0000000411107c11 */ /* 0x040fe2000f8e30ff */
[----:B------:R-:W-:Y:S01]  /*0150*/  UMOV UR4, URZ ;  /* 0x000000ff00047c82 */ /* 0x000fe20008000000 */
[----:B------:R-:W-:Y:S02]  /*0160*/  LEA R18, R17, UR5, 0x6 ;  /* 0x0000000511127c11 */ /* 0x000fe4000f8e30ff */
[----:B------:R-:W-:-:S02]  /*0170*/  LEA R20, R3, R16, 0x2 ;  /* 0x0000001003147211 */ /* 0x000fc400078e10ff */
[----:B------:R-:W-:Y:S01]  /*0180*/  LEA R18, R3, R18, 0x2 ;  /* 0x0000001203127211 */ /* 0x000fe200078e10ff */
[----:B------:R-:W-:Y:S06]  /*0190*/  BRA.U !UP0, `(.L_x_12) ;  /* 0x0000000508b07547 */ /* 0x000fec000b800000 */
[----:B------:R-:W0:Y:S01]  /*01a0*/  LDC R12, c[0x0][0x390] ;  /* 0x0000e400ff0c7b82 */ /* 0x000e220000000800 */
[----:B------:R-:W-:Y:S01]  /*01b0*/  IADD3 R4, PT, PT, R17, 0x10, RZ ;  /* 0x0000001011047810 */ /* 0x000fe20007ffe0ff */
[----:B------:R-:W-:Y:S01]  /*01c0*/  USHF.R.U32.HI UR4, URZ, 0x4, UR6 ;  /* 0x00000004ff047899 */ /* 0x000fe20008011606 */
[----:B------:R-:W-:Y:S02]  /*01d0*/  MOV R25, RZ ;  /* 0x000000ff00197202 */ /* 0x000fe40000000f00 */
[----:B------:R-:W-:Y:S01]  /*01e0*/  MOV R14, R21 ;  /* 0x00000015000e7202 */ /* 0x000fe20000000f00 */
[----:B------:R-:W-:Y:S01]  /*01f0*/  ULOP3.LUT UR4, UR4, 0x7fffffe, URZ, 0xc0, !UPT ;  /* 0x07fffffe04047892 */ /* 0x000fe2000f8ec0ff */
[----:B------:R-:W-:Y:S01]  /*0200*/  LEA R13, R3, UR5, 0x2 ;  /* 0x00000005030d7c11 */ /* 0x000fe2000f8e10ff */
[----:B------:R-:W1:Y:S02]  /*0210*/  LDC.64 R22, c[0x0][0x398] ;  /* 0x0000e600ff167b82 */ /* 0x000e640000000a00 */
[----:B------:R-:W-:Y:S01]  /*0220*/  UIADD3 UR4, UPT, UPT, -UR4, URZ, URZ ;  /* 0x000000ff04047290 */ /* 0x000fe2000fffe1ff */
[----:B0-----:R-:W-:-:S02]  /*0230*/  IMAD R19, R4, R12, R3 ;  /* 0x0000000c04137224 */ /* 0x001fc400078e0203 */
[----:B------:R-:W-:-:S03]  /*0240*/  IMAD R15, R17, R12, R3 ;  /* 0x0000000c110f7224 */ /* 0x000fc600078e0203 */
[C---:B------:R-:W-:Y:S02]  /*0250*/  LEA R19, R0.reuse, R19, 0x4 ;  /* 0x0000001300137211 */ /* 0x040fe400078e20ff */
[----:B------:R-:W-:-:S07]  /*0260*/  LEA R15, R0, R15, 0x4 ;  /* 0x0000000f000f7211 */ /* 0x000fce00078e20ff */
.L_x_13:
[----:B------:R-:W0:Y:S01]  /*0270*/  LDC.64 R26, c[0x0][0x388] ;  /* 0x0000e200ff1a7b82 */ /* 0x000e220000000a00 */
[----:B-1----:R-:W-:-:S06]  /*0280*/  IMAD.WIDE R4, R15, 0x4, R22 ;  /* 0x000000040f047825 */ /* 0x002fcc00078e0216 */
[----:B------:R-:W2:Y:S01]  /*0290*/  LDG.E R5, desc[UR8][R4.64] ;  /* 0x0000000804057981 */ /* 0x000ea2000c1e1900 */
[----:B0-----:R-:W-:-:S05]  /*02a0*/  IMAD.WIDE R26, R14, 0x4, R26 ;  /* 0x000000040e1a7825 */ /* 0x001fca00078e021a */
[----:B------:R-:W3:Y:S04]  /*02b0*/  LDG.E R7, desc[UR8][R26.64] ;  /* 0x000000081a077981 */ /* 0x000ee8000c1e1900 */
[----:B---3--:R-:W-:Y:S04]  /*02c0*/  STS [R20], R7 ;  /* 0x0000000714007388 */ /* 0x008fe80000000800 */
[----:B--2---:R-:W-:Y:S01]  /*02d0*/  STS [R18], R5 ;  /* 0x0000000512007388 */ /* 0x004fe20000000800 */
        /* <DEDUP_REMOVED lines=9> */
[----:B------:R-:W-:Y:S04]  /*0370*/  LDS R9, [R13+0x100] ;  /* 0x000100000d097984 */ /* 0x000fe80000000800 */
[----:B------:R-:W0:Y:S01]  /*0380*/  LDS.128 R4, [R16+0x10] ;  /* 0x0000100010047984 */ /* 0x000e220000000c00 */
[----:B--2---:R-:W-:-:S03]  /*0390*/  FFMA R29, R28, R10, R29 ;  /* 0x0000000a1c1d7223 */ /* 0x004fc6000000001d */
[----:B------:R-:W1:Y:S01]  /*03a0*/  LDS R8, [R13+0x180] ;  /* 0x000180000d087984 */ /* 0x000e620000000800 */
[----:B---3--:R-:W-:-:S03]  /*03b0*/  FFMA R11, R24, R11, R29 ;  /* 0x0000000b180b7223 */ /* 0x008fc6000000001d */
[----:B------:R-:W2:Y:S04]  /*03c0*/  LDS R24, [R13+0x1c0] ;  /* 0x0001c0000d187984 */ /* 0x000ea80000000800 */
        /* <DEDUP_REMOVED lines=11> */
[----:B------:R-:W0:Y:S02]  /*0480*/  LDS R25, [R13+0x2c0] ;  /* 0x0002c0000d197984 */ /* 0x000e240000000800 */
[----:B--2---:R-:W-:Y:S02]  /*0490*/  FFMA R10, R4, R10, R9 ;  /* 0x0000000a040a7223 */ /* 0x004fe40000000009 */
[----:B------:R-:W-:Y:S04]  /*04a0*/  LDS R8, [R13+0x300] ;  /* 0x000300000d087984 */ /* 0x000fe80000000800 */
[----:B------:R-:W1:Y:S04]  /*04b0*/  LDS.128 R4, [R16+0x30] ;  /* 0x0000300010047984 */ /* 0x000e680000000c00 */
[----:B------:R-:W2:Y:S01]  /*04c0*/  LDS R9, [R13+0x340] ;  /* 0x000340000d097984 */ /* 0x000ea20000000800 */
[----:B0-----:R-:W-:-:S04]  /*04d0*/  FFMA R11, R25, R11, R10 ;  /* 0x0000000b190b7223 */ /* 0x001fc8000000000a */
[----:B-1----:R-:W-:Y:S02]  /*04e0*/  FFMA R8, R4, R8, R11 ;  /* 0x0000000804087223 */ /* 0x002fe4000000000b */
[----:B------:R-:W0:Y:S01]  /*04f0*/  LDS R4, [R13+0x3c0] ;  /* 0x0003c0000d047984 */ /* 0x000e220000000800 */
[----:B------:R-:W-:Y:S01]  /*0500*/  BAR.SYNC.DEFER_BLOCKING 0x0 ;  /* 0x0000000000007b1d */ /* 0x000fe20000010000 */
[----:B------:R-:W-:-:S05]  /*0510*/  IMAD.WIDE R24, R19, 0x4, R22 ;  /* 0x0000000413187825 */ /* 0x000fca00078e0216 */
[----:B------:R-:W3:Y:S04]  /*0520*/  LDG.E R27, desc[UR8][R26.64+0x40] ;  /* 0x000040081a1b7981 */ /* 0x000ee8000c1e1900 */
[----:B------:R2:W4:Y:S02]  /*0530*/  LDG.E R25, desc[UR8][R24.64] ;  /* 0x0000000818197981 */ /* 0x000524000c1e1900 */
[----:B--2---:R-:W-:-:S04]  /*0540*/  FFMA R24, R9, R5, R8 ;  /* 0x0000000509187223 */ /* 0x004fc80000000008 */
[----:B------:R-:W-:-:S04]  /*0550*/  FFMA R6, R29, R6, R24 ;  /* 0x000000061d067223 */ /* 0x000fc80000000018 */
[----:B0-----:R-:W-:Y:S01]  /*0560*/  FFMA R7, R4, R7, R6 ;  /* 0x0000000704077223 */ /* 0x001fe20000000006 */
[----:B------:R-:W-:-:S04]  /*0570*/  UIADD3 UR4, UPT, UPT, UR4, 0x2, URZ ;  /* 0x0000000204047890 */ /* 0x000fc8000fffe0ff */
[----:B------:R-:W-:Y:S01]  /*0580*/  UISETP.NE.AND UP0, UPT, UR4, URZ, UPT ;  /* 0x000000ff0400728c */ /* 0x000fe2000bf05270 */
[C---:B------:R-:W-:Y:S02]  /*0590*/  LEA R15, R12.reuse, R15, 0x5 ;  /* 0x0000000f0c0f7211 */ /* 0x040fe400078e28ff */
[----:B------:R-:W-:Y:S02]  /*05a0*/  LEA R19, R12, R19, 0x5 ;  /* 0x000000130c137211 */ /* 0x000fe400078e28ff */
[----:B------:R-:W-:Y:S01]  /*05b0*/  IADD3 R14, PT, PT, R14, 0x20, RZ ;  /* 0x000000200e0e7810 */ /* 0x000fe20007ffe0ff */
[----:B---3--:R-:W-:Y:S04]  /*05c0*/  STS [R20], R27 ;  /* 0x0000001b14007388 */ /* 0x008fe80000000800 */
[----:B----4-:R-:W-:Y:S01]  /*05d0*/  STS [R18], R25 ;  /* 0x0000001912007388 */ /* 0x010fe20000000800 */
[----:B------:R-:W-:Y:S06]  /*05e0*/  BAR.SYNC.DEFER_BLOCKING 0x0 ;  /* 0x0000000000007b1d */ /* 0x000fec0000010000 */
[----:B------:R-:W-:Y:S04]  /*05f0*/  LDS R28, [R13] ;  /* 0x000000000d1c7984 */ /* 0x000fe80000000800 */
[----:B------:R-:W0:Y:S04]  /*0600*/  LDS.128 R8, [R16] ;  /* 0x0000000010087984 */ /* 0x000e280000000c00 */
[----:B------:R-:W1:Y:S04]  /*0610*/  LDS R5, [R13+0x40] ;  /* 0x000040000d057984 */ /* 0x000e680000000800 */
[----:B------:R-:W2:Y:S04]  /*0620*/  LDS R29, [R13+0x80] ;  /* 0x000080000d1d7984 */ /* 0x000ea80000000800 */
[----:B------:R-:W-:Y:S04]  /*0630*/  LDS R24, [R13+0x140] ;  /* 0x000140000d187984 */ /* 0x000fe80000000800 */
[----:B------:R-:W-:Y:S04]  /*0640*/  LDS R25, [R13+0x180] ;  /* 0x000180000d197984 */ /* 0x000fe80000000800 */
[----:B------:R-:W-:Y:S01]  /*0650*/  LDS R27, [R13+0x200] ;  /* 0x000200000d1b7984 */ /* 0x000fe20000000800 */
[----:B0-----:R-:W-:-:S03]  /*0660*/  FFMA R28, R8, R28, R7 ;  /* 0x0000001c081c7223 */ /* 0x001fc60000000007 */
[----:B------:R-:W0:Y:S01]  /*0670*/  LDS R8, [R13+0xc0] ;  /* 0x0000c0000d087984 */ /* 0x000e220000000800 */
[----:B-1----:R-:W-:-:S03]  /*0680*/  FFMA R28, R5, R9, R28 ;  /* 0x00000009051c7223 */ /* 0x002fc6000000001c */
[----:B------:R-:W-:Y:S04]  /*0690*/  LDS R9, [R13+0x100] ;  /* 0x000100000d097984 */ /* 0x000fe80000000800 */
[----:B------:R-:W1:Y:S01]  /*06a0*/  LDS.128 R4, [R16+0x10] ;  /* 0x0000100010047984 */ /* 0x000e620000000c00 */
[----:B--2---:R-:W-:-:S04]  /*06b0*/  FFMA R29, R29, R10, R28 ;  /* 0x0000000a1d1d7223 */ /* 0x004fc8000000001c */
[----:B0-----:R-:W-:-:S04]  /*06c0*/  FFMA R11, R8, R11, R29 ;  /* 0x0000000b080b7223 */ /* 0x001fc8000000001d */
[----:B-1----:R-:W-:Y:S02]  /*06d0*/  FFMA R9, R4, R9, R11 ;  /* 0x0000000904097223 */ /* 0x002fe4000000000b */
[----:B------:R-:W0:Y:S02]  /*06e0*/  LDS R4, [R13+0x1c0] ;  /* 0x0001c0000d047984 */ /* 0x000e240000000800 */
[----:B------:R-:W-:Y:S02]  /*06f0*/  FFMA R26, R24, R5, R9 ;  /* 0x00000005181a7223 */ /* 0x000fe40000000009 */
[----:B------:R-:W1:Y:S04]  /*0700*/  LDS.128 R8, [R16+0x20] ;  /* 0x0000200010087984 */ /* 0x000e680000000c00 */
[----:B------:R-:W2:Y:S01]  /*0710*/  LDS R24, [R13+0x240] ;  /* 0x000240000d187984 */ /* 0x000ea20000000800 */
[----:B------:R-:W-:-:S03]  /*0720*/  FFMA R5, R25, R6, R26 ;  /* 0x0000000619057223 */ /* 0x000fc6000000001a */
[----:B------:R-:W3:Y:S01]  /*0730*/  LDS R25, [R13+0x280] ;  /* 0x000280000d197984 */ /* 0x000ee20000000800 */
[----:B0-----:R-:W-:-:S04]  /*0740*/  FFMA R5, R4, R7, R5 ;  /* 0x0000000704057223 */ /* 0x001fc80000000005 */
[----:B-1----:R-:W-:Y:S02]  /*0750*/  FFMA R5, R8, R27, R5 ;  /* 0x0000001b08057223 */ /* 0x002fe40000000005 */
[----:B------:R-:W0:Y:S02]  /*0760*/  LDS R8, [R13+0x2c0] ;  /* 0x0002c0000d087984 */ /* 0x000e240000000800 */
[----:B--2---:R-:W-:Y:S02]  /*0770*/  FFMA R24, R24, R9, R5 ;  /* 0x0000000918187223 */ /* 0x004fe40000000005 */
[----:B------:R-:W-:Y:S04]  /*0780*/  LDS R9, [R13+0x300] ;  /* 0x000300000d097984 */ /* 0x000fe80000000800 */
[----:B------:R-:W1:Y:S01]  /*0790*/  LDS.128 R4, [R16+0x30] ;  /* 0x0000300010047984 */ /* 0x000e620000000c00 */
[----:B---3--:R-:W-:-:S03]  /*07a0*/  FFMA R25, R25, R10, R24 ;  /* 0x0000000a19197223 */ /* 0x008fc60000000018 */
[----:B------:R-:W2:Y:S04]  /*07b0*/  LDS R27, [R13+0x340] ;  /* 0x000340000d1b7984 */ /* 0x000ea80000000800 */
[----:B------:R-:W3:Y:S04]  /*07c0*/  LDS R24, [R13+0x380] ;  /* 0x000380000d187984 */ /* 0x000ee80000000800 */
[----:B------:R-:W4:Y:S01]  /*07d0*/  LDS R10, [R13+0x3c0] ;  /* 0x0003c0000d0a7984 */ /* 0x000f220000000800 */
[----:B0-----:R-:W-:-:S04]  /*07e0*/  FFMA R11, R8, R11, R25 ;  /* 0x0000000b080b7223 */ /* 0x001fc80000000019 */
[----:B-1----:R-:W-:-:S04]  /*07f0*/  FFMA R4, R4, R9, R11 ;  /* 0x0000000904047223 */ /* 0x002fc8000000000b */
[----:B--2---:R-:W-:-:S04]  /*0800*/  FFMA R5, R27, R5, R4 ;  /* 0x000000051b057223 */ /* 0x004fc80000000004 */
[----:B---3--:R-:W-:-:S04]  /*0810*/  FFMA R5, R24, R6, R5 ;  /* 0x0000000618057223 */ /* 0x008fc80000000005 */
[----:B----4-:R-:W-:Y:S01]  /*0820*/  FFMA R25, R10, R7, R5 ;  /* 0x000000070a197223 */ /* 0x010fe20000000005 */
[----:B------:R-:W-:Y:S06]  /*0830*/  BAR.SYNC.DEFER_BLOCKING 0x0 ;  /* 0x0000000000007b1d */ /* 0x000fec0000010000 */
[----:B------:R-:W-:Y:S05]  /*0840*/  BRA.U UP0, `(.L_x_13) ;  /* 0xfffffff900887547 */ /* 0x000fea000b83ffff */
[----:B------:R-:W-:-:S12]  /*0850*/  ULOP3.LUT UR4, UR6, 0x7fffffe0, URZ, 0xc0, !UPT ;  /* 0x7fffffe006047892 */ /* 0x000fd8000f8ec0ff */
.L_x_12:
[----:B------:R-:W-:-:S09]  /*0860*/  ULOP3.LUT UP0, URZ, UR6, 0x10, URZ, 0xc0, !UPT ;  /* 0x0000001006ff7892 */ /* 0x000fd2000f80c0ff */
[----:B------:R-:W-:Y:S05]  /*0870*/  BRA.U !UP0, `(.L_x_11) ;  /* 0x0000000108d07547 */ /* 0x000fea000b800000 */
[----:B------:R-:W0:Y:S01]  /*0880*/  LDC.64 R6, c[0x0][0x388] ;  /* 0x0000e200ff067b82 */ /* 0x000e220000000a00 */
[----:B------:R-:W1:Y:S01]  /*0890*/  LDCU UR6, c[0x0][0x390] ;  /* 0x00007200ff0677ac */ /* 0x000e620008000800 */
[----:B------:R-:W-:Y:S02]  /*08a0*/  IADD3 R8, PT, PT, R17, UR4, RZ ;  /* 0x0000000411087c10 */ /* 0x000fe4000fffe0ff */
[----:B------:R-:W-:Y:S02]  /*08b0*/  LEA R9, R0, R3, 0x4 ;  /* 0x0000000300097211 */ /* 0x000fe400078e20ff */
[----:B------:R-:W-:Y:S02]  /*08c0*/  IADD3 R21, PT, PT, R21, UR4, RZ ;  /* 0x0000000415157c10 */ /* 0x000fe4000fffe0ff */
[----:B------:R-:W2:Y:S01]  /*08d0*/  LDC.64 R4, c[0x0][0x398] ;  /* 0x0000e600ff047b82 */ /* 0x000ea20000000a00 */
[----:B-1----:R-:W-:Y:S02]  /*08e0*/  IMAD R9, R8, UR6, R9 ;  /* 0x0000000608097c24 */ /* 0x002fe4000f8e0209 */
[----:B0-----:R-:W-:-:S04]  /*08f0*/  IMAD.WIDE R6, R21, 0x4, R6 ;  /* 0x0000000415067825 */ /* 0x001fc800078e0206 */
[----:B--2---:R-:W-:Y:S02]  /*0900*/  IMAD.WIDE R4, R9, 0x4, R4 ;  /* 0x0000000409047825 */ /* 0x004fe400078e0204 */
[----:B------:R-:W2:Y:S04]  /*0910*/  LDG.E R9, desc[UR8][R6.64] ;  /* 0x0000000806097981 */ /* 0x000ea8000c1e1900 */
[----:B------:R-:W3:Y:S01]  /*0920*/  LDG.E R11, desc[UR8][R4.64] ;  /* 0x00000008040b7981 */ /* 0x000ee2000c1e1900 */
[----:B------:R-:W-:-:S03]  /*0930*/  LEA R19, R3, UR5, 0x2 ;  /* 0x0000000503137c11 */ /* 0x000fc6000f8e10ff */
[----:B--2---:R-:W-:Y:S04]  /*0940*/  STS [R20], R9 ;  /* 0x0000000914007388 */ /* 0x004fe80000000800 */
[----:B---3--:R-:W-:Y:S01]  /*0950*/  STS [R18], R11 ;  /* 0x0000000b12007388 */ /* 0x008fe20000000800 */
        /* <DEDUP_REMOVED lines=13> */
[----:B------:R-:W-:Y:S01]  /*0a30*/  LDS R25, [R19+0x280] ;  /* 0x0002800013197984 */ /* 0x000fe20000000800 */
[----:B-1----:R-:W-:-:S03]  /*0a40*/  FFMA R12, R23, R13, R8 ;  /* 0x0000000d170c7223 */ /* 0x002fc60000000008 */
[----:B------:R-:W-:Y:S01]  /*0a50*/  LDS R23, [R19+0x200] ;  /* 0x0002000013177984 */ /* 0x000fe20000000800 */
[----:B--2---:R-:W-:-:S03]  /*0a60*/  FFMA R29, R29, R14, R12 ;  /* 0x0000000e1d1d7223 */ /* 0x004fc6000000000c */
[----:B------:R-:W0:Y:S01]  /*0a70*/  LDS.128 R8, [R16+0x20] ;  /* 0x0000200010087984 */ /* 0x000e220000000c00 */
[----:B---3--:R-:W-:-:S03]  /*0a80*/  FFMA R15, R24, R15, R29 ;  /* 0x0000000f180f7223 */ /* 0x008fc6000000001d */
[----:B------:R-:W1:Y:S01]  /*0a90*/  LDS R24, [R19+0x2c0] ;  /* 0x0002c00013187984 */ /* 0x000e620000000800 */
[----:B----4-:R-:W-:-:S03]  /*0aa0*/  FFMA R29, R4, R27, R15 ;  /* 0x0000001b041d7223 */ /* 0x010fc6000000000f */
[----:B------:R-:W-:Y:S01]  /*0ab0*/  LDS R27, [R19+0x300] ;  /* 0x00030000131b7984 */ /* 0x000fe20000000800 */
[----:B-----5:R-:W-:-:S03]  /*0ac0*/  FFMA R26, R22, R5, R29 ;  /* 0x00000005161a7223 */ /* 0x020fc6000000001d */
[----:B------:R-:W2:Y:S01]  /*0ad0*/  LDS.128 R12, [R16+0x30] ;  /* 0x00003000100c7984 */ /* 0x000ea20000000c00 */
[----:B------:R-:W-:-:S03]  /*0ae0*/  FFMA R21, R21, R6, R26 ;  /* 0x0000000615157223 */ /* 0x000fc6000000001a */
[----:B------:R-:W3:Y:S01]  /*0af0*/  LDS R4, [R19+0x340] ;  /* 0x0003400013047984 */ /* 0x000ee20000000800 */
[----:B------:R-:W-:-:S03]  /*0b00*/  FFMA R7, R18, R7, R21 ;  /* 0x0000000712077223 */ /* 0x000fc60000000015 */
[----:B------:R-:W4:Y:S04]  /*0b10*/  LDS R5, [R19+0x380] ;  /* 0x0003800013057984 */ /* 0x000f280000000800 */
[----:B------:R-:W5:Y:S01]  /*0b20*/  LDS R22, [R19+0x3c0] ;  /* 0x0003c00013167984 */ /* 0x000f620000000800 */
[----:B0-----:R-:W-:-:S04]  /*0b30*/  FFMA R7, R8, R23, R7 ;  /* 0x0000001708077223 */ /* 0x001fc80000000007 */
[----:B------:R-:W-:-:S04]  /*0b40*/  FFMA R20, R20, R9, R7 ;  /* 0x0000000914147223 */ /* 0x000fc80000000007 */
[----:B------:R-:W-:-:S04]  /*0b50*/  FFMA R25, R25, R10, R20 ;  /* 0x0000000a19197223 */ /* 0x000fc80000000014 */
[----:B-1----:R-:W-:-:S04]  /*0b60*/  FFMA R11, R24, R11, R25 ;  /* 0x0000000b180b7223 */ /* 0x002fc80000000019 */
[----:B--2---:R-:W-:-:S04]  /*0b70*/  FFMA R11, R12, R27, R11 ;  /* 0x0000001b0c0b7223 */ /* 0x004fc8000000000b */
[----:B---3--:R-:W-:-:S04]  /*0b80*/  FFMA R4, R4, R13, R11 ;  /* 0x0000000d04047223 */ /* 0x008fc8000000000b */
[----:B----4-:R-:W-:-:S04]  /*0b90*/  FFMA R5, R5, R14, R4 ;  /* 0x0000000e05057223 */ /* 0x010fc80000000004 */
[----:B-----5:R-:W-:Y:S01]  /*0ba0*/  FFMA R25, R22, R15, R5 ;  /* 0x0000000f16197223 */ /* 0x020fe20000000005 */
[----:B------:R-:W-:Y:S06]  /*0bb0*/  BAR.SYNC.DEFER_BLOCKING 0x0 ;  /* 0x0000000000007b1d */ /* 0x000fec0000010000 */
.L_x_11:
        /* <DEDUP_REMOVED lines=8> */
.L_x_14:
        /* <DEDUP_REMOVED lines=12> */
.L_x_33:


//--------------------- .text._Z13matMul_origin6MatrixS_S_ --------------------------
	.section	.text._Z13matMul_origin6MatrixS_S_,"ax",@progbits
	.align	128
        .global         _Z13matMul_origin6MatrixS_S_
        .type           _Z13matMul_origin6MatrixS_S_,@function
        .size           _Z13matMul_origin6MatrixS_S_,(.L_x_34 - _Z13matMul_origin6MatrixS_S_)
        .other          _Z13matMul_origin6MatrixS_S_,@"STO_CUDA_ENTRY STV_DEFAULT"
_Z13matMul_origin6MatrixS_S_:
.text._Z13matMul_origin6MatrixS_S_:
[----:B------:R-:W-:Y:S01]  /*0000*/  LDC R1, c[0x0][0x37c] ;  /* 0x0000df00ff017b82 */ /* 0x000fe20000000800 */
[----:B------:R-:W0:Y:S07]  /*0010*/  S2R R0, SR_TID.Y ;  /* 0x0000000000007919 */ /* 0x000e2e0000002200 */
[----:B------:R-:W0:Y:S01]  /*0020*/  S2UR UR4, SR_CTAID.Y ;  /* 0x00000000000479c3 */ /* 0x000e220000002600 */
[----:B------:R-:W1:Y:S07]  /*0030*/  LDCU UR5, c[0x0][0x384] ;  /* 0x00007080ff0577ac */ /* 0x000e6e0008000800 */
[----:B------:R-:W0:Y:S02]  /*0040*/  LDC R17, c[0x0][0x364] ;  /* 0x0000d900ff117b82 */ /* 0x000e240000000800 */
[----:B0-----:R-:W-:-:S05]  /*0050*/  IMAD R0, R17, UR4, R0 ;  /* 0x0000000411007c24 */ /* 0x001fca000f8e0200 */
[----:B-1----:R-:W-:-:S13]  /*0060*/  ISETP.GE.AND P0, PT, R0, UR5, PT ;  /* 0x0000000500007c0c */ /* 0x002fda000bf06270 */
[----:B------:R-:W-:Y:S05]  /*0070*/  @P0 EXIT ;  /* 0x000000000000094d */ /* 0x000fea0003800000 */
[----:B------:R-:W0:Y:S01]  /*0080*/  S2R R14, SR_TID.X ;  /* 0x00000000000e7919 */ /* 0x000e220000002100 */
[----:B------:R-:W1:Y:S01]  /*0090*/  LDCU UR4, c[0x0][0x380] ;  /* 0x00007000ff0477ac */ /* 0x000e620008000800 */
[----:B------:R-:W0:Y:S01]  /*00a0*/  S2UR UR5, SR_CTAID.X ;  /* 0x00000000000579c3 */ /* 0x000e220000002500 */
[----:B------:R-:W2:Y:S07]  /*00b0*/  LDCU.64 UR8, c[0x0][0x358] ;  /* 0x00006b00ff0877ac */ /* 0x000eae0008000a00 */
[----:B------:R-:W0:Y:S01]  /*00c0*/  LDC R15, c[0x0][0x360] ;  /* 0x0000d800ff0f7b82 */ /* 0x000e220000000800 */
[----:B------:R-:W3:Y:S01]  /*00d0*/  LDCU UR6, c[0x0][0x370] ;  /* 0x00006e00ff0677ac */ /* 0x000ee20008000800 */
[----:B------:R-:W4:Y:S01]  /*00e0*/  LDCU UR7, c[0x0][0x374] ;  /* 0x00006e80ff0777ac */ /* 0x000f220008000800 */
[----:B-1----:R-:W-:Y:S01]  /*00f0*/  UISETP.GT.AND UP0, UPT, UR4, URZ, UPT ;  /* 0x000000ff0400728c */ /* 0x002fe2000bf04270 */
[----:B----4-:R-:W-:-:S02]  /*0100*/  IMAD R17, R17, UR7, RZ ;  /* 0x0000000711117c24 */ /* 0x010fc4000f8e02ff */
[C---:B0-----:R-:W-:Y:S02]  /*0110*/  IMAD R14, R15.reuse, UR5, R14 ;  /* 0x000000050f0e7c24 */ /* 0x041fe4000f8e020e */
[----:B---3--:R-:W-:-:S04]  /*0120*/  IMAD R15, R15, UR6, RZ ;  /* 0x000000060f0f7c24 */ /* 0x008fc8000f8e02ff */
[----:B--2---:R-:W-:Y:S05]  /*0130*/  BRA.U UP0, `(.L_x_15) ;  /* 0x00000001004c7547 */ /* 0x004fea000b800000 */
.L_x_19:
[----:B------:R-:W0:Y:S01]  /*0140*/  LDC R7, c[0x0][0x390] ;  /* 0x0000e400ff077b82 */ /* 0x000e220000000800 */
[----:B------:R-:W-:Y:S01]  /*0150*/  BSSY.RECONVERGENT B0, `(.L_x_16) ;  /* 0x000000c000007945 */ /* 0x000fe20003800200 */
[----:B0-----:R-:W-:-:S13]  /*0160*/  ISETP.GE.AND P0, PT, R14, R7, PT ;  /* 0x000000070e00720c */ /* 0x001fda0003f06270 */
[----:B--2---:R-:W-:Y:S05]  /*0170*/  @P0 BRA `(.L_x_17) ;  /* 0x0000000000240947 */ /* 0x004fea0003800000 */
[----:B------:R-:W0:Y:S01]  /*0180*/  LDC R9, c[0x0][0x3a0] ;  /* 0x0000e800ff097b82 */ /* 0x000e220000000800 */
[----:B------:R-:W-:-:S07]  /*0190*/  MOV R6, R14 ;  /* 0x0000000e00067202 */ /* 0x000fce0000000f00 */
[----:B------:R-:W1:Y:S02]  /*01a0*/  LDC.64 R4, c[0x0][0x3a8] ;  /* 0x0000ea00ff047b82 */ /* 0x000e640000000a00 */
.L_x_18:
[----:B0-2---:R-:W-:Y:S01]  /*01b0*/  IMAD R3, R0, R9, R6 ;  /* 0x0000000900037224 */ /* 0x005fe200078e0206 */
[----:B------:R-:W-:-:S03]  /*01c0*/  IADD3 R6, PT, PT, R15, R6, RZ ;  /* 0x000000060f067210 */ /* 0x000fc60007ffe0ff */
[----:B-1----:R-:W-:Y:S01]  /*01d0*/  IMAD.WIDE R2, R3, 0x4, R4 ;  /* 0x0000000403027825 */ /* 0x002fe200078e0204 */
[----:B------:R-:W-:-:S04]  /*01e0*/  ISETP.GE.AND P0, PT, R6, R7, PT ;  /* 0x000000070600720c */ /* 0x000fc80003f06270 */
[----:B------:R2:W-:Y:S09]  /*01f0*/  STG.E desc[UR8][R2.64], RZ ;  /* 0x000000ff02007986 */ /* 0x0005f2000c101908 */
[----:B------:R-:W-:Y:S05]  /*0200*/  @!P0 BRA `(.L_x_18) ;  /* 0xfffffffc00e88947 */ /* 0x000fea000383ffff */
.L_x_17:
[----:B------:R-:W-:Y:S05]  /*0210*/  BSYNC.RECONVERGENT B0 ;  /* 0x0000000000007941 */ /* 0x000fea0003800200 */
.L_x_16:
[----:B------:R-:W0:Y:S01]  /*0220*/  LDCU UR4, c[0x0][0x384] ;  /* 0x00007080ff0477ac */ /* 0x000e220008000800 */
[----:B------:R-:W-:-:S04]  /*0230*/  IADD3 R0, PT, PT, R17, R0, RZ ;  /* 0x0000000011007210 */ /* 0x000fc80007ffe0ff */
[----:B0-----:R-:W-:-:S13]  /*0240*/  ISETP.GE.AND P0, PT, R0, UR4, PT ;  /* 0x0000000400007c0c */ /* 0x001fda000bf06270 */
[----:B------:R-:W-:Y:S05]  /*0250*/  @!P0 BRA `(.L_x_19) ;  /* 0xfffffffc00b88947 */ /* 0x000fea000383ffff */
[----:B------:R-:W-:Y:S05]  /*0260*/  EXIT ;  /* 0x000000000000794d */ /* 0x000fea0003800000 */
.L_x_15:
[----:B------:R-:W0:Y:S01]  /*0270*/  LDCU.64 UR6, c[0x0][0x388] ;  /* 0x00007100ff0677ac */ /* 0x000e220008000a00 */
[----:B------:R-:W-:Y:S02]  /*0280*/  ULOP3.LUT UR4, UR4, 0x7, URZ, 0xc0, !UPT ;  /* 0x0000000704047892 */ /* 0x000fe4000f8ec0ff */
[----:B0-----:R-:W-:-:S04]  /*0290*/  UIADD3 UR5, UP0, UPT, UR6, 0x10, URZ ;  /* 0x0000001006057890 */ /* 0x001fc8000ff1e0ff */
[----:B------:R-:W-:-:S12]  /*02a0*/  UIADD3.X UR6, UPT, UPT, URZ, UR7, URZ, UP0, !UPT ;  /* 0x00000007ff067290 */ /* 0x000fd800087fe4ff */
.L_x_27:
[----:B------:R-:W0:Y:S01]  /*02b0*/  LDCU UR7, c[0x0][0x390] ;  /* 0x00007200ff0777ac */ /* 0x000e220008000800 */
[----:B------:R-:W-:Y:S01]  /*02c0*/  BSSY.RECONVERGENT B0, `(.L_x_20) ;  /* 0x000007d000007945 */ /* 0x000fe20003800200 */
[----:B0-----:R-:W-:-:S13]  /*02d0*/  ISETP.GE.AND P0, PT, R14, UR7, PT ;  /* 0x000000070e007c0c */ /* 0x001fda000bf06270 */
[----:B------:R-:W-:Y:S05]  /*02e0*/  @P0 BRA `(.L_x_21) ;  /* 0x0000000400e80947 */ /* 0x000fea0003800000 */
[----:B------:R-:W0:Y:S01]  /*02f0*/  LDCU UR7, c[0x0][0x380] ;  /* 0x00007000ff0777ac */ /* 0x000e220008000800 */
[----:B------:R-:W-:Y:S01]  /*0300*/  MOV R16, R14 ;  /* 0x0000000e00107202 */ /* 0x000fe20000000f00 */
[----:B0-----:R-:W-:-:S07]  /*0310*/  IMAD R18, R0, UR7, RZ ;  /* 0x0000000700127c24 */ /* 0x001fce000f8e02ff */
.L_x_26:
[----:B------:R-:W0:Y:S01]  /*0320*/  LDC R19, c[0x0][0x380] ;  /* 0x0000e000ff137b82 */ /* 0x000e220000000800 */
[----:B------:R-:W-:Y:S01]  /*0330*/  HFMA2 R8, -RZ, RZ, 0, 0 ;  /* 0x00000000ff087431 */ /* 0x000fe200000001ff */
[----:B------:R-:W-:Y:S02]  /*0340*/  MOV R21, RZ ;  /* 0x000000ff00157202 */ /* 0x000fe40000000f00 */
[----:B0-----:R-:W-:-:S13]  /*0350*/  ISETP.GE.U32.AND P0, PT, R19, 0x8, PT ;  /* 0x000000081300780c */ /* 0x001fda0003f06070 */
[----:B------:R-:W-:Y:S05]  /*0360*/  @!P0 BRA `(.L_x_22) ;  /* 0x0000000000bc8947 */ /* 0x000fea0003800000 */
[----:B------:R-:W-:Y:S02]  /*0370*/  LOP3.LUT R21, R19, 0x7ffffff8, RZ, 0xc0, !PT ;  /* 0x7ffffff813157812 */ /* 0x000fe400078ec0ff */
[----:B------:R-:W-:Y:S02]  /*0380*/  MOV R8, RZ ;  /* 0x000000ff00087202 */ /* 0x000fe40000000f00 */
[----:B------:R-:W-:Y:S02]  /*0390*/  MOV R20, R18 ;  /* 0x0000001200147202 */ /* 0x000fe40000000f00 */
[----:B------:R-:W-:Y:S02]  /*03a0*/  MOV R23, R16 ;  /* 0x0000001000177202 */ /* 0x000fe40000000f00 */
[----:B------:R-:W-:-:S07]  /*03b0*/  IADD3 R22, PT, PT, -R21, RZ, RZ ;  /* 0x000000ff15167210 */ /* 0x000fce0007ffe1ff */
.L_x_23:
[----:B------:R-:W0:Y:S01]  /*03c0*/  LDC.64 R10, c[0x0][0x398] ;  /* 0x0000e600ff0a7b82 */ /* 0x000e220000000a00 */
[----:B------:R-:W-:Y:S02]  /*03d0*/  MOV R2, UR5 ;  /* 0x0000000500027c02 */ /* 0x000fe40008000f00 */
[----:B------:R-:W-:-:S05]  /*03e0*/  MOV R3, UR6 ;  /* 0x0000000600037c02 */ /* 0x000fca0008000f00 */
[----:B------:R-:W1:Y:S01]  /*03f0*/  LDC R25, c[0x0][0x390] ;  /* 0x0000e400ff197b82 */ /* 0x000e620000000800 */
[----:B------:R-:W-:-:S05]  /*0400*/  IMAD.WIDE R2, R20, 0x4, R2 ;  /* 0x0000000414027825 */ /* 0x000fca00078e0202 */
[----:B------:R-:W2:Y:S04]  /*0410*/  LDG.E R9, desc[UR8][R2.64+-0x10] ;  /* 0xfffff00802097981 */ /* 0x000ea8000c1e1900 */
[----:B------:R-:W3:Y:S04]  /*0420*/  LDG.E R29, desc[UR8][R2.64+-0xc] ;  /* 0xfffff408021d7981 */ /* 0x000ee8000c1e1900 */
[----:B------:R-:W4:Y:S01]  /*0430*/  LDG.E R27, desc[UR8][R2.64+-0x8] ;  /* 0xfffff808021b7981 */ /* 0x000f22000c1e1900 */
[----:B0-----:R-:W-:-:S05]  /*0440*/  IMAD.WIDE R10, R23, 0x4, R10 ;  /* 0x00000004170a7825 */ /* 0x001fca00078e020a */
[----:B------:R-:W2:Y:S01]  /*0450*/  LDG.E R24, desc[UR8][R10.64] ;  /* 0x000000080a187981 */ /* 0x000ea2000c1e1900 */
[----:B-1----:R-:W-:-:S05]  /*0460*/  IMAD.WIDE R12, R25, 0x4, R10 ;  /* 0x00000004190c7825 */ /* 0x002fca00078e020a */
[----:B------:R2:W3:Y:S01]  /*0470*/  LDG.E R26, desc[UR8][R12.64] ;  /* 0x000000080c1a7981 */ /* 0x0004e2000c1e1900 */
[----:B------:R-:W-:-:S04]  /*0480*/  IMAD.WIDE R4, R25, 0x4, R12 ;  /* 0x0000000419047825 */ /* 0x000fc800078e020c */
[----:B------:R-:W-:-:S04]  /*0490*/  IMAD.WIDE R6, R25, 0x4, R4 ;  /* 0x0000000419067825 */ /* 0x000fc800078e0204 */
[----:B--2---:R-:W-:Y:S01]  /*04a0*/  FFMA R12, R9, R24, R8 ;  /* 0x00000018090c7223 */ /* 0x004fe20000000008 */
[C---:B------:R-:W-:Y:S01]  /*04b0*/  IMAD.WIDE R8, R25.reuse, 0x4, R6 ;  /* 0x0000000419087825 */ /* 0x040fe200078e0206 */
[----:B------:R0:W4:Y:S04]  /*04c0*/  LDG.E R24, desc[UR8][R4.64] ;  /* 0x0000000804187981 */ /* 0x000128000c1e1900 */
[----:B------:R-:W2:Y:S01]  /*04d0*/  LDG.E R6, desc[UR8][R6.64] ;  /* 0x0000000806067981 */ /* 0x000ea2000c1e1900 */
[----:B------:R-:W-:-:S04]  /*04e0*/  IMAD.WIDE R10, R25, 0x4, R8 ;  /* 0x00000004190a7825 */ /* 0x000fc800078e0208 */
[----:B---3--:R-:W-:Y:S01]  /*04f0*/  FFMA R26, R29, R26, R12 ;  /* 0x0000001a1d1a7223 */ /* 0x008fe2000000000c */
[----:B------:R-:W3:Y:S04]  /*0500*/  LDG.E R28, desc[UR8][R8.64] ;  /* 0x00000008081c7981 */ /* 0x000ee8000c1e1900 */
[----:B------:R-:W2:Y:S01]  /*0510*/  LDG.E R7, desc[UR8][R2.64+-0x4] ;  /* 0xfffffc0802077981 */ /* 0x000ea2000c1e1900 */
[----:B------:R-:W-:-:S03]  /*0520*/  IMAD.WIDE R12, R25, 0x4, R10 ;  /* 0x00000004190c7825 */ /* 0x000fc600078e020a */
[----:B------:R-:W3:Y:S04]  /*0530*/  LDG.E R9, desc[UR8][R2.64] ;  /* 0x0000000802097981 */ /* 0x000ee8000c1e1900 */
[----:B------:R-:W5:Y:S01]  /*0540*/  LDG.E R29, desc[UR8][R10.64] ;  /* 0x000000080a1d7981 */ /* 0x000f62000c1e1900 */
[----:B0-----:R-:W-:-:S03]  /*0550*/  IMAD.WIDE R4, R25, 0x4, R12 ;  /* 0x0000000419047825 */ /* 0x001fc600078e020c */
[----:B------:R-:W5:Y:S04]  /*0560*/  LDG.E R8, desc[UR8][R2.64+0x8] ;  /* 0x0000080802087981 */ /* 0x000f68000c1e1900 */
[----:B------:R-:W5:Y:S04]  /*0570*/  LDG.E R4, desc[UR8][R4.64] ;  /* 0x0000000804047981 */ /* 0x000f68000c1e1900 */
[----:B------:R-:W5:Y:S04]  /*0580*/  LDG.E R10, desc[UR8][R2.64+0x4] ;  /* 0x00000408020a7981 */ /* 0x000f68000c1e1900 */
[----:B------:R-:W5:Y:S04]  /*0590*/  LDG.E R11, desc[UR8][R2.64+0xc] ;  /* 0x00000c08020b7981 */ /* 0x000f68000c1e1900 */
[----:B------:R-:W5:Y:S01]  /*05a0*/  LDG.E R3, desc[UR8][R12.64] ;  /* 0x000000080c037981 */ /* 0x000f62000c1e1900 */
[----:B------:R-:W-:-:S04]  /*05b0*/  IADD3 R22, PT, PT, R22, 0x8, RZ ;  /* 0x0000000816167810 */ /* 0x000fc80007ffe0ff */
[----:B------:R-:W-:Y:S02]  /*05c0*/  ISETP.NE.AND P0, PT, R22, RZ, PT ;  /* 0x000000ff1600720c */ /* 0x000fe40003f05270 */
[----:B------:R-:W-:Y:S02]  /*05d0*/  LEA R23, R25, R23, 0x3 ;  /* 0x0000001719177211 */ /* 0x000fe400078e18ff */
[----:B------:R-:W-:Y:S01]  /*05e0*/  IADD3 R20, PT, PT, R20, 0x8, RZ ;  /* 0x0000000814147810 */ /* 0x000fe20007ffe0ff */
[----:B----4-:R-:W-:-:S04]  /*05f0*/  FFMA R24, R27, R24, R26 ;  /* 0x000000181b187223 */ /* 0x010fc8000000001a */
[----:B--2---:R-:W-:-:S04]  /*0600*/  FFMA R6, R7, R6, R24 ;  /* 0x0000000607067223 */ /* 0x004fc80000000018 */
[----:B---3--:R-:W-:-:S04]  /*0610*/  FFMA R9, R9, R28, R6 ;  /* 0x0000001c09097223 */ /* 0x008fc80000000006 */
[----:B-----5:R-:W-:-:S04]  /*0620*/  FFMA R9, R10, R29, R9 ;  /* 0x0000001d0a097223 */ /* 0x020fc80000000009 */
[----:B------:R-:W-:-:S04]  /*0630*/  FFMA R8, R8, R3, R9 ;  /* 0x0000000308087223 */ /* 0x000fc80000000009 */
[----:B------:R-:W-:Y:S01]  /*0640*/  FFMA R8, R11, R4, R8 ;  /* 0x000000040b087223 */ /* 0x000fe20000000008 */
[----:B------:R-:W-:Y:S06]  /*0650*/  @P0 BRA `(.L_x_23) ;  /* 0xfffffffc00580947 */ /* 0x000fec000383ffff */
.L_x_22:
[----:B------:R-:W-:-:S09]  /*0660*/  UISETP.NE.AND UP0, UPT, UR4, URZ, UPT ;  /* 0x000000ff0400728c */ /* 0x000fd2000bf05270 */
[----:B------:R-:W-:Y:S05]  /*0670*/  BRA.U !UP0, `(.L_x_24) ;  /* 0x0000000108e07547 */ /* 0x000fea000b800000 */
[----:B------:R-:W-:Y:S01]  /*0680*/  UIADD3 UR7, UPT, UPT, UR4, -0x1, URZ ;  /* 0xffffffff04077890 */ /* 0x000fe2000fffe0ff */
[----:B------:R-:W-:-:S03]  /*0690*/  LOP3.LUT P0, R20, R19, 0x3, RZ, 0xc0, !PT ;  /* 0x0000000313147812 */ /* 0x000fc6000780c0ff */
[----:B------:R-:W-:-:S09]  /*06a0*/  UISETP.GE.U32.AND UP0, UPT, UR7, 0x3, UPT ;  /* 0x000000030700788c */ /* 0x000fd2000bf06070 */
[----:B------:R-:W-:Y:S05]  /*06b0*/  BRA.U !UP0, `(.L_x_25) ;  /* 0x00000001085c7547 */ /* 0x000fea000b800000 */
[----:B------:R-:W0:Y:S01]  /*06c0*/  LDC R13, c[0x0][0x390] ;  /* 0x0000e400ff0d7b82 */ /* 0x000e220000000800 */
[----:B------:R-:W-:-:S07]  /*06d0*/  IADD3 R7, PT, PT, R18, R21, RZ ;  /* 0x0000001512077210 */ /* 0x000fce0007ffe0ff */
[----:B------:R-:W1:Y:S08]  /*06e0*/  LDC.64 R4, c[0x0][0x398] ;  /* 0x0000e600ff047b82 */ /* 0x000e700000000a00 */
[----:B------:R-:W2:Y:S01]  /*06f0*/  LDC.64 R2, c[0x0][0x388] ;  /* 0x0000e200ff027b82 */ /* 0x000ea20000000a00 */
[----:B0-----:R-:W-:-:S04]  /*0700*/  IMAD R9, R21, R13, R16 ;  /* 0x0000000d15097224 */ /* 0x001fc800078e0210 */
[----:B-1----:R-:W-:-:S04]  /*0710*/  IMAD.WIDE R4, R9, 0x4, R4 ;  /* 0x0000000409047825 */ /* 0x002fc800078e0204 */
[----:B--2---:R-:W-:-:S04]  /*0720*/  IMAD.WIDE R2, R7, 0x4, R2 ;  /* 0x0000000407027825 */ /* 0x004fc800078e0202 */
[C---:B------:R-:W-:Y:S01]  /*0730*/  IMAD.WIDE R6, R13.reuse, 0x4, R4 ;  /* 0x000000040d067825 */ /* 0x040fe200078e0204 */
[----:B------:R-:W2:Y:S04]  /*0740*/  LDG.E R9, desc[UR8][R2.64] ;  /* 0x0000000802097981 */ /* 0x000ea8000c1e1900 */
[----:B------:R-:W2:Y:S01]  /*0750*/  LDG.E R4, desc[UR8][R4.64] ;  /* 0x0000000804047981 */ /* 0x000ea2000c1e1900 */
[----:B------:R-:W-:-:S03]  /*0760*/  IMAD.WIDE R10, R13, 0x4, R6 ;  /* 0x000000040d0a7825 */ /* 0x000fc600078e0206 */
[----:B------:R-:W3:Y:S04]  /*0770*/  LDG.E R6, desc[UR8][R6.64] ;  /* 0x0000000806067981 */ /* 0x000ee8000c1e1900 */
[----:B------:R-:W3:Y:S01]  /*0780*/  LDG.E R22, desc[UR8][R2.64+0x4] ;  /* 0x0000040802167981 */ /* 0x000ee2000c1e1900 */
[----:B------:R-:W-:-:S03]  /*0790*/  IMAD.WIDE R12, R13, 0x4, R10 ;  /* 0x000000040d0c7825 */ /* 0x000fc600078e020a */
[----:B------:R-:W4:Y:S04]  /*07a0*/  LDG.E R23, desc[UR8][R10.64] ;  /* 0x000000080a177981 */ /* 0x000f28000c1e1900 */
[----:B------:R-:W4:Y:S04]  /*07b0*/  LDG.E R24, desc[UR8][R2.64+0x8] ;  /* 0x0000080802187981 */ /* 0x000f28000c1e1900 */
[----:B------:R-:W5:Y:S04]  /*07c0*/  LDG.E R26, desc[UR8][R2.64+0xc] ;  /* 0x00000c08021a7981 */ /* 0x000f68000c1e1900 */
[----:B------:R-:W5:Y:S01]  /*07d0*/  LDG.E R12, desc[UR8][R12.64] ;  /* 0x000000080c0c7981 */ /* 0x000f62000c1e1900 */
[----:B------:R-:W-:Y:S01]  /*07e0*/  IADD3 R21, PT, PT, R21, 0x4, RZ ;  /* 0x0000000415157810 */ /* 0x000fe20007ffe0ff */
[----:B--2---:R-:W-:-:S04]  /*07f0*/  FFMA R9, R9, R4, R8 ;  /* 0x0000000409097223 */ /* 0x004fc80000000008 */
[----:B---3--:R-:W-:-:S04]  /*0800*/  FFMA R9, R22, R6, R9 ;  /* 0x0000000616097223 */ /* 0x008fc80000000009 */
[----:B----4-:R-:W-:-:S04]  /*0810*/  FFMA R9, R24, R23, R9 ;  /* 0x0000001718097223 */ /* 0x010fc80000000009 */
[----:B-----5:R-:W-:-:S07]  /*0820*/  FFMA R8, R26, R12, R9 ;  /* 0x0000000c1a087223 */ /* 0x020fce0000000009 */
.L_x_25:
[----:B------:R-:W-:Y:S05]  /*0830*/  @!P0 BRA `(.L_x_24) ;  /* 0x0000000000708947 */ /* 0x000fea0003800000 */
[----:B------:R-:W-:Y:S02]  /*0840*/  ISETP.NE.AND P0, PT, R20, 0x1, PT ;  /* 0x000000011400780c */ /* 0x000fe40003f05270 */
[----:B------:R-:W-:-:S04]  /*0850*/  LOP3.LUT R19, R19, 0x1, RZ, 0xc0, !PT ;  /* 0x0000000113137812 */ /* 0x000fc800078ec0ff */
[----:B------:R-:W-:-:S07]  /*0860*/  ISETP.NE.U32.AND P1, PT, R19, 0x1, PT ;  /* 0x000000011300780c */ /* 0x000fce0003f25070 */
[----:B------:R-:W0:Y:S01]  /*0870*/  @P0 LDC R23, c[0x0][0x390] ;  /* 0x0000e400ff170b82 */ /* 0x000e220000000800 */
[----:B------:R-:W-:-:S07]  /*0880*/  @P0 IADD3 R7, PT, PT, R18, R21, RZ ;  /* 0x0000001512070210 */ /* 0x000fce0007ffe0ff */
[----:B------:R-:W1:Y:S08]  /*0890*/  @P0 LDC.64 R10, c[0x0][0x398] ;  /* 0x0000e600ff0a0b82 */ /* 0x000e700000000a00 */
[----:B------:R-:W2:Y:S08]  /*08a0*/  @P0 LDC.64 R12, c[0x0][0x388] ;  /* 0x0000e200ff0c0b82 */ /* 0x000eb00000000a00 */
[----:B------:R-:W3:Y:S01]  /*08b0*/  @!P1 LDC R20, c[0x0][0x390] ;  /* 0x0000e400ff149b82 */ /* 0x000ee20000000800 */
[C---:B0-----:R-:W-:Y:S01]  /*08c0*/  @P0 IMAD R9, R21.reuse, R23, R16 ;  /* 0x0000001715090224 */ /* 0x041fe200078e0210 */
[----:B------:R-:W-:-:S04]  /*08d0*/  @P0 IADD3 R21, PT, PT, R21, 0x2, RZ ;  /* 0x0000000215150810 */ /* 0x000fc80007ffe0ff */
[----:B------:R-:W-:Y:S02]  /*08e0*/  @!P1 IADD3 R19, PT, PT, R18, R21, RZ ;  /* 0x0000001512139210 */ /* 0x000fe40007ffe0ff */
[----:B------:R-:W0:Y:S01]  /*08f0*/  @!P1 LDC.64 R2, c[0x0][0x388] ;  /* 0x0000e200ff029b82 */ /* 0x000e220000000a00 */
[----:B-1----:R-:W-:-:S05]  /*0900*/  @P0 IMAD.WIDE R10, R9, 0x4, R10 ;  /* 0x00000004090a0825 */ /* 0x002fca00078e020a */
[----:B------:R-:W4:Y:S02]  /*0910*/  @P0 LDG.E R9, desc[UR8][R10.64] ;  /* 0x000000080a090981 */ /* 0x000f24000c1e1900 */
[----:B------:R-:W1:Y:S01]  /*0920*/  @!P1 LDC.64 R4, c[0x0][0x398] ;  /* 0x0000e600ff049b82 */ /* 0x000e620000000a00 */
[----:B--2---:R-:W-:-:S04]  /*0930*/  @P0 IMAD.WIDE R12, R7, 0x4, R12 ;  /* 0x00000004070c0825 */ /* 0x004fc800078e020c */
[----:B------:R-:W-:Y:S02]  /*0940*/  @P0 IMAD.WIDE R6, R23, 0x4, R10 ;  /* 0x0000000417060825 */ /* 0x000fe400078e020a */
[----:B------:R-:W4:Y:S02]  /*0950*/  @P0 LDG.E R23, desc[UR8][R12.64] ;  /* 0x000000080c170981 */ /* 0x000f24000c1e1900 */
[----:B---3--:R-:W-:Y:S02]  /*0960*/  @!P1 IMAD R21, R21, R20, R16 ;  /* 0x0000001415159224 */ /* 0x008fe400078e0210 */
[----:B------:R-:W2:Y:S04]  /*0970*/  @P0 LDG.E R20, desc[UR8][R12.64+0x4] ;  /* 0x000004080c140981 */ /* 0x000ea8000c1e1900 */
[----:B------:R-:W2:Y:S01]  /*0980*/  @P0 LDG.E R6, desc[UR8][R6.64] ;  /* 0x0000000806060981 */ /* 0x000ea2000c1e1900 */
[----:B0-----:R-:W-:-:S06]  /*0990*/  @!P1 IMAD.WIDE R2, R19, 0x4, R2 ;  /* 0x0000000413029825 */ /* 0x001fcc00078e0202 */
[----:B------:R-:W3:Y:S01]  /*09a0*/  @!P1 LDG.E R3, desc[UR8][R2.64] ;  /* 0x0000000802039981 */ /* 0x000ee2000c1e1900 */
[----:B-1----:R-:W-:-:S06]  /*09b0*/  @!P1 IMAD.WIDE R4, R21, 0x4, R4 ;  /* 0x0000000415049825 */ /* 0x002fcc00078e0204 */
[----:B------:R-:W3:Y:S01]  /*09c0*/  @!P1 LDG.E R4, desc[UR8][R4.64] ;  /* 0x0000000804049981 */ /* 0x000ee2000c1e1900 */
[----:B----4-:R-:W-:-:S04]  /*09d0*/  @P0 FFMA R9, R23, R9, R8 ;  /* 0x0000000917090223 */ /* 0x010fc80000000008 */
[----:B--2---:R-:W-:-:S04]  /*09e0*/  @P0 FFMA R8, R20, R6, R9 ;  /* 0x0000000614080223 */ /* 0x004fc80000000009 */
[----:B---3--:R-:W-:-:S07]  /*09f0*/  @!P1 FFMA R8, R3, R4, R8 ;  /* 0x0000000403089223 */ /* 0x008fce0000000008 */
.L_x_24:
[----:B------:R-:W0:Y:S01]  /*0a00*/  LDCU UR7, c[0x0][0x3a0] ;  /* 0x00007400ff0777ac */ /* 0x000e220008000800 */
[----:B------:R-:W1:Y:S01]  /*0a10*/  LDC.64 R2, c[0x0][0x3a8] ;  /* 0x0000ea00ff027b82 */ /* 0x000e620000000a00 */
[----:B0-----:R-:W-:Y:S01]  /*0a20*/  IMAD R5, R0, UR7, R16 ;  /* 0x0000000700057c24 */ /* 0x001fe2000f8e0210 */
[----:B------:R-:W0:Y:S01]  /*0a30*/  LDCU UR7, c[0x0][0x390] ;  /* 0x00007200ff0777ac */ /* 0x000e220008000800 */
[----:B------:R-:W-:Y:S02]  /*0a40*/  IADD3 R16, PT, PT, R15, R16, RZ ;  /* 0x000000100f107210 */ /* 0x000fe40007ffe0ff */
[----:B-1----:R-:W-:-:S05]  /*0a50*/  IMAD.WIDE R2, R5, 0x4, R2 ;  /* 0x0000000405027825 */ /* 0x002fca00078e0202 */
[----:B------:R1:W-:Y:S01]  /*0a60*/  STG.E desc[UR8][R2.64], R8 ;  /* 0x0000000802007986 */ /* 0x0003e2000c101908 */
[----:B0-----:R-:W-:-:S13]  /*0a70*/  ISETP.GE.AND P0, PT, R16, UR7, PT ;  /* 0x0000000710007c0c */ /* 0x001fda000bf06270 */
[----:B-1----:R-:W-:Y:S05]  /*0a80*/  @!P0 BRA `(.L_x_26) ;  /* 0xfffffff800248947 */ /* 0x002fea000383ffff */
.L_x_21:
[----:B------:R-:W-:Y:S05]  /*0a90*/  BSYNC.RECONVERGENT B0 ;  /* 0x0000000000007941 */ /* 0x000fea0003800200 */
.L_x_20:
[----:B------:R-:W0:Y:S01]  /*0aa0*/  LDCU UR7, c[0x0][0x384] ;  /* 0x00007080ff0777ac */ /* 0x000e220008000800 */
[----:B------:R-:W-:-:S04]  /*0ab0*/  IADD3 R0, PT, PT, R17, R0, RZ ;  /* 0x0000000011007210 */ /* 0x000fc80007ffe0ff */
[----:B0-----:R-:W-:-:S13]  /*0ac0*/  ISETP.GE.AND P0, PT, R0, UR7, PT ;  /* 0x0000000700007c0c */ /* 0x001fda000bf06270 */
[----:B------:R-:W-:Y:S05]  /*0ad0*/  @!P0 BRA `(.L_x_27) ;  /* 0xfffffff400f48947 */ /* 0x000fea000383ffff */
[----:B------:R-:W-:Y:S05]  /*0ae0*/  EXIT ;  /* 0x000000000000794d */ /* 0x000fea0003800000 */
.L_x_28:
        /* <DEDUP_REMOVED lines=9> */
.L_x_34:


//--------------------- .text._Z5clear6Matrix     --------------------------
	.section	.text._Z5clear6Matrix,"ax",@progbits
	.align	128
        .global         _Z5clear6Matrix
        .type           _Z5clear6Matrix,@function
        .size           _Z5clear6Matrix,(.L_x_35 - _Z5clear6Matrix)
        .other          _Z5clear6Matrix,@"STO_CUDA_ENTRY STV_DEFAULT"
_Z5clear6Matrix:
.text._Z5clear6Matrix:
[----:B------:R-:W-:Y:S01]  /*0000*/  LDC R1, c[0x0][0x37c] ;  /* 0x0000df00ff017b82 */ /* 0x000fe20000000800 */
[----:B------:R-:W0:Y:S07]  /*0010*/  S2R R2, SR_TID.X ;  /* 0x0000000000027919 */ /* 0x000e2e0000002100 */
[----:B------:R-:W1:Y:S01]  /*0020*/  LDC R0, c[0x0][0x364] ;  /* 0x0000d900ff007b82 */ /* 0x000e620000000800 */
[----:B------:R-:W2:Y:S01]  /*0030*/  LDCU.64 UR6, c[0x0][0x380] ;  /* 0x00007000ff0677ac */ /* 0x000ea20008000a00 */
[----:B------:R-:W1:Y:S06]  /*0040*/  S2R R3, SR_TID.Y ;  /* 0x0000000000037919 */ /* 0x000e6c0000002200 */
[----:B------:R-:W0:Y:S08]  /*0050*/  S2UR UR5, SR_CTAID.X ;  /* 0x00000000000579c3 */ /* 0x000e300000002500 */
[----:B------:R-:W0:Y:S08]  /*0060*/  LDC R5, c[0x0][0x360] ;  /* 0x0000d800ff057b82 */ /* 0x000e300000000800 */
[----:B------:R-:W1:Y:S01]  /*0070*/  S2UR UR4, SR_CTAID.Y ;  /* 0x00000000000479c3 */ /* 0x000e620000002600 */
[----:B0-----:R-:W-:-:S05]  /*0080*/  IMAD R5, R5, UR5, R2 ;  /* 0x0000000505057c24 */ /* 0x001fca000f8e0202 */
[----:B--2---:R-:W-:Y:S01]  /*0090*/  ISETP.GE.AND P0, PT, R5, UR6, PT ;  /* 0x0000000605007c0c */ /* 0x004fe2000bf06270 */
[----:B-1----:R-:W-:-:S05]  /*00a0*/  IMAD R0, R0, UR4, R3 ;  /* 0x0000000400007c24 */ /* 0x002fca000f8e0203 */
[----:B------:R-:W-:-:S13]  /*00b0*/  ISETP.GE.OR P0, PT, R0, UR7, P0 ;  /* 0x0000000700007c0c */ /* 0x000fda0008706670 */
[----:B------:R-:W-:Y:S05]  /*00c0*/  @P0 EXIT ;  /* 0x000000000000094d */ /* 0x000fea0003800000 */
[----:B------:R-:W0:Y:S01]  /*00d0*/  LDC.64 R2, c[0x0][0x388] ;  /* 0x0000e200ff027b82 */ /* 0x000e220000000a00 */
[----:B------:R-:W1:Y:S01]  /*00e0*/  LDCU.64 UR4, c[0x0][0x358] ;  /* 0x00006b00ff0477ac */ /* 0x000e620008000a00 */
[----:B------:R-:W-:-:S04]  /*00f0*/  IMAD R5, R0, UR6, R5 ;  /* 0x0000000600057c24 */ /* 0x000fc8000f8e0205 */
[----:B0-----:R-:W-:-:S05]  /*0100*/  IMAD.WIDE R2, R5, 0x4, R2 ;  /* 0x0000000405027825 */ /* 0x001fca00078e0202 */
[----:B-1----:R-:W-:Y:S01]  /*0110*/  STG.E desc[UR4][R2.64], RZ ;  /* 0x000000ff02007986 */ /* 0x002fe2000c101904 */
[----:B------:R-:W-:Y:S05]  /*0120*/  EXIT ;  /* 0x000000000000794d */ /* 0x000fea0003800000 */
.L_x_29:
        /* <DEDUP_REMOVED lines=13> */
.L_x_35:


//--------------------- .nv.shared._Z15matMul_register6MatrixS_S_ --------------------------
	.section	.nv.shared._Z15matMul_register6MatrixS_S_,"aw",@nobits
	.sectionflags	@""
	.align	4
.nv.shared._Z15matMul_register6MatrixS_S_:
	.zero		9216


//--------------------- .nv.shared.reserved.0     --------------------------
	.section	.nv.shared.reserved.0,"aw",@nobits
	.weak		__nv_reservedSMEM_offset_0_alias
	.size		__nv_reservedSMEM_offset_0_alias, 0, 64
	.other		__nv_reservedSMEM_offset_0_alias,@"STO_CUDA_RESERVED_SHARED STV_DEFAULT"
__nv_reservedSMEM_offset_0_alias:
	.zero		0
	.zero		64


//--------------------- .nv.shared._Z13matMul_shared6MatrixS_S_ --------------------------
	.section	.nv.shared._Z13matMul_shared6MatrixS_S_,"aw",@nobits
	.sectionflags	@""
	.align	4
.nv.shared._Z13matMul_shared6MatrixS_S_:
	.zero		3072


//--------------------- .nv.shared._Z14matMul_shared26MatrixS_S_ --------------------------
	.section	.nv.shared._Z14matMul_shared26MatrixS_S_,"aw",@nobits
	.sectionflags	@""
	.align	4
.nv.shared._Z14matMul_shared26MatrixS_S_:
	.zero		3072


//--------------------- .nv.constant0._Z15matMul_register6MatrixS_S_ --------------------------
	.section	.nv.constant0._Z15matMul_register6MatrixS_S_,"a",@progbits
	.sectionflags	@""
	.align	4
.nv.constant0._Z15matMul_register6MatrixS_S_:
	.zero		944


//--------------------- .nv.constant0._Z13matMul_shared6MatrixS_S_ --------------------------
	.section	.nv.constant0._Z13matMul_shared6MatrixS_S_,"a",@progbits
	.sectionflags	@""
	.align	4
.nv.constant0._Z13matMul_shared6MatrixS_S_:
	.zero		944


//--------------------- .nv.constant0._Z14matMul_shared26MatrixS_S_ --------------------------
	.section	.nv.constant0._Z14matMul_shared26MatrixS_S_,"a",@progbits
	.sectionflags	@""
	.align	4
.nv.constant0._Z14matMul_shared26MatrixS_S_:
	.zero		944


//--------------------- .nv.constant0._Z13matMul_origin6MatrixS_S_ --------------------------
	.section	.nv.constant0._Z13matMul_origin6MatrixS_S_,"a",@progbits
	.sectionflags	@""
	.align	4
.nv.constant0._Z13matMul_origin6MatrixS_S_:
	.zero		944


//--------------------- .nv.constant0._Z5clear6Matrix --------------------------
	.section	.nv.constant0._Z5clear6Matrix,"a",@progbits
	.sectionflags	@""
	.align	4
.nv.constant0._Z5clear6Matrix:
	.zero		912


//--------------------- SYMBOLS --------------------------

	.type		.nv.reservedSmem.offset0,@object
	.size		.nv.reservedSmem.offset0,0x4
	.type		.nv.reservedSmem.cap,@object
	.size		.nv.reservedSmem.cap,0x4
